//
// Generated by NVIDIA NVVM Compiler
//
// Compiler Build ID: CL-36424714
// Cuda compilation tools, release 13.0, V13.0.88
// Based on NVVM 20.0.0
//

.version 9.0
.target sm_100
.address_size 64

	// .globl	_Z18aes_encrypt_kernelPKjS0_Pj
.const .align 1 .b8 d_sbox[256] = {99, 124, 119, 123, 242, 107, 111, 197, 48, 1, 103, 43, 254, 215, 171, 118, 202, 130, 201, 125, 250, 89, 71, 240, 173, 212, 162, 175, 156, 164, 114, 192, 183, 253, 147, 38, 54, 63, 247, 204, 52, 165, 229, 241, 113, 216, 49, 21, 4, 199, 35, 195, 24, 150, 5, 154, 7, 18, 128, 226, 235, 39, 178, 117, 9, 131, 44, 26, 27, 110, 90, 160, 82, 59, 214, 179, 41, 227, 47, 132, 83, 209, 0, 237, 32, 252, 177, 91, 106, 203, 190, 57, 74, 76, 88, 207, 208, 239, 170, 251, 67, 77, 51, 133, 69, 249, 2, 127, 80, 60, 159, 168, 81, 163, 64, 143, 146, 157, 56, 245, 188, 182, 218, 33, 16, 255, 243, 210, 205, 12, 19, 236, 95, 151, 68, 23, 196, 167, 126, 61, 100, 93, 25, 115, 96, 129, 79, 220, 34, 42, 144, 136, 70, 238, 184, 20, 222, 94, 11, 219, 224, 50, 58, 10, 73, 6, 36, 92, 194, 211, 172, 98, 145, 149, 228, 121, 231, 200, 55, 109, 141, 213, 78, 169, 108, 86, 244, 234, 101, 122, 174, 8, 186, 120, 37, 46, 28, 166, 180, 198, 232, 221, 116, 31, 75, 189, 139, 138, 112, 62, 181, 102, 72, 3, 246, 14, 97, 53, 87, 185, 134, 193, 29, 158, 225, 248, 152, 17, 105, 217, 142, 148, 155, 30, 135, 233, 206, 85, 40, 223, 140, 161, 137, 13, 191, 230, 66, 104, 65, 153, 45, 15, 176, 84, 187, 22};
.const .align 1 .b8 d_Rcon[11] = {0, 1, 2, 4, 8, 16, 32, 64, 128, 27, 54};

.visible .entry _Z18aes_encrypt_kernelPKjS0_Pj(
	.param .u64 .ptr .align 1 _Z18aes_encrypt_kernelPKjS0_Pj_param_0,
	.param .u64 .ptr .align 1 _Z18aes_encrypt_kernelPKjS0_Pj_param_1,
	.param .u64 .ptr .align 1 _Z18aes_encrypt_kernelPKjS0_Pj_param_2
)
{
	.local .align 16 .b8 	__local_depot0[176];
	.reg .b64 	%SP;
	.reg .b64 	%SPL;
	.reg .pred 	%p<19>;
	.reg .b16 	%rs<271>;
	.reg .b32 	%r<586>;
	.reg .b64 	%rd<195>;

	mov.u64 	%SPL, __local_depot0;
	mov.u32 	%r3, %tid.x;
	mov.u32 	%r4, %ctaid.x;
	or.b32  	%r5, %r3, %r4;
	setp.ne.s32 	%p1, %r5, 0;
	@%p1 bra 	$L__BB0_4;
	ld.param.u64 	%rd192, [_Z18aes_encrypt_kernelPKjS0_Pj_param_1];
	ld.param.u64 	%rd191, [_Z18aes_encrypt_kernelPKjS0_Pj_param_0];
	add.u64 	%rd8, %SPL, 0;
	cvta.to.global.u64 	%rd9, %rd192;
	cvta.to.global.u64 	%rd10, %rd191;
	ld.global.u32 	%r7, [%rd10];
	ld.global.u32 	%r8, [%rd10+4];
	ld.global.u32 	%r9, [%rd10+8];
	ld.global.u32 	%r10, [%rd10+12];
	ld.global.u32 	%r11, [%rd9];
	ld.global.u32 	%r12, [%rd9+4];
	ld.global.u32 	%r13, [%rd9+8];
	ld.global.u32 	%r14, [%rd9+12];
	shf.l.wrap.b32 	%r15, %r14, %r14, 8;
	shr.u32 	%r16, %r15, 24;
	cvt.u64.u32 	%rd11, %r16;
	mov.u64 	%rd12, d_sbox;
	add.s64 	%rd13, %rd12, %rd11;
	ld.const.u8 	%r17, [%rd13];
	shl.b32 	%r18, %r17, 24;
	shr.u32 	%r19, %r15, 16;
	and.b32  	%r20, %r19, 255;
	cvt.u64.u32 	%rd14, %r20;
	add.s64 	%rd15, %rd12, %rd14;
	ld.const.u8 	%r21, [%rd15];
	shl.b32 	%r22, %r21, 16;
	or.b32  	%r23, %r22, %r18;
	shr.u32 	%r24, %r15, 8;
	and.b32  	%r25, %r24, 255;
	cvt.u64.u32 	%rd16, %r25;
	add.s64 	%rd17, %rd12, %rd16;
	ld.const.u8 	%rs65, [%rd17];
	mul.wide.u16 	%r26, %rs65, 256;
	or.b32  	%r27, %r23, %r26;
	and.b32  	%r28, %r15, 255;
	cvt.u64.u32 	%rd18, %r28;
	add.s64 	%rd19, %rd12, %rd18;
	ld.const.u8 	%r29, [%rd19];
	or.b32  	%r30, %r27, %r29;
	ld.const.u8 	%r31, [d_Rcon+1];
	shl.b32 	%r32, %r31, 24;
	xor.b32  	%r33, %r30, %r32;
	xor.b32  	%r34, %r11, %r33;
	xor.b32  	%r35, %r12, %r34;
	xor.b32  	%r36, %r13, %r35;
	xor.b32  	%r37, %r14, %r36;
	shf.l.wrap.b32 	%r38, %r37, %r37, 8;
	shr.u32 	%r39, %r38, 24;
	cvt.u64.u32 	%rd20, %r39;
	add.s64 	%rd21, %rd12, %rd20;
	ld.const.u8 	%r40, [%rd21];
	shl.b32 	%r41, %r40, 24;
	shr.u32 	%r42, %r38, 16;
	and.b32  	%r43, %r42, 255;
	cvt.u64.u32 	%rd22, %r43;
	add.s64 	%rd23, %rd12, %rd22;
	ld.const.u8 	%r44, [%rd23];
	shl.b32 	%r45, %r44, 16;
	or.b32  	%r46, %r45, %r41;
	shr.u32 	%r47, %r38, 8;
	and.b32  	%r48, %r47, 255;
	cvt.u64.u32 	%rd24, %r48;
	add.s64 	%rd25, %rd12, %rd24;
	ld.const.u8 	%rs66, [%rd25];
	mul.wide.u16 	%r49, %rs66, 256;
	or.b32  	%r50, %r46, %r49;
	and.b32  	%r51, %r38, 255;
	cvt.u64.u32 	%rd26, %r51;
	add.s64 	%rd27, %rd12, %rd26;
	ld.const.u8 	%r52, [%rd27];
	or.b32  	%r53, %r50, %r52;
	ld.const.u8 	%r54, [d_Rcon+2];
	shl.b32 	%r55, %r54, 24;
	xor.b32  	%r56, %r53, %r55;
	xor.b32  	%r57, %r34, %r56;
	xor.b32  	%r58, %r12, %r56;
	xor.b32  	%r59, %r36, %r58;
	xor.b32  	%r60, %r14, %r58;
	shf.l.wrap.b32 	%r61, %r60, %r60, 8;
	shr.u32 	%r62, %r61, 24;
	cvt.u64.u32 	%rd28, %r62;
	add.s64 	%rd29, %rd12, %rd28;
	ld.const.u8 	%r63, [%rd29];
	shl.b32 	%r64, %r63, 24;
	shr.u32 	%r65, %r61, 16;
	and.b32  	%r66, %r65, 255;
	cvt.u64.u32 	%rd30, %r66;
	add.s64 	%rd31, %rd12, %rd30;
	ld.const.u8 	%r67, [%rd31];
	shl.b32 	%r68, %r67, 16;
	or.b32  	%r69, %r68, %r64;
	shr.u32 	%r70, %r61, 8;
	and.b32  	%r71, %r70, 255;
	cvt.u64.u32 	%rd32, %r71;
	add.s64 	%rd33, %rd12, %rd32;
	ld.const.u8 	%rs67, [%rd33];
	mul.wide.u16 	%r72, %rs67, 256;
	or.b32  	%r73, %r69, %r72;
	and.b32  	%r74, %r61, 255;
	cvt.u64.u32 	%rd34, %r74;
	add.s64 	%rd35, %rd12, %rd34;
	ld.const.u8 	%r75, [%rd35];
	or.b32  	%r76, %r73, %r75;
	ld.const.u8 	%r77, [d_Rcon+3];
	shl.b32 	%r78, %r77, 24;
	xor.b32  	%r79, %r76, %r78;
	xor.b32  	%r80, %r57, %r79;
	xor.b32  	%r81, %r58, %r80;
	xor.b32  	%r82, %r36, %r80;
	xor.b32  	%r83, %r60, %r82;
	shf.l.wrap.b32 	%r84, %r83, %r83, 8;
	shr.u32 	%r85, %r84, 24;
	cvt.u64.u32 	%rd36, %r85;
	add.s64 	%rd37, %rd12, %rd36;
	ld.const.u8 	%r86, [%rd37];
	shl.b32 	%r87, %r86, 24;
	shr.u32 	%r88, %r84, 16;
	and.b32  	%r89, %r88, 255;
	cvt.u64.u32 	%rd38, %r89;
	add.s64 	%rd39, %rd12, %rd38;
	ld.const.u8 	%r90, [%rd39];
	shl.b32 	%r91, %r90, 16;
	or.b32  	%r92, %r91, %r87;
	shr.u32 	%r93, %r84, 8;
	and.b32  	%r94, %r93, 255;
	cvt.u64.u32 	%rd40, %r94;
	add.s64 	%rd41, %rd12, %rd40;
	ld.const.u8 	%rs68, [%rd41];
	mul.wide.u16 	%r95, %rs68, 256;
	or.b32  	%r96, %r92, %r95;
	and.b32  	%r97, %r84, 255;
	cvt.u64.u32 	%rd42, %r97;
	add.s64 	%rd43, %rd12, %rd42;
	ld.const.u8 	%r98, [%rd43];
	or.b32  	%r99, %r96, %r98;
	ld.const.u8 	%r100, [d_Rcon+4];
	shl.b32 	%r101, %r100, 24;
	xor.b32  	%r102, %r99, %r101;
	xor.b32  	%r103, %r80, %r102;
	xor.b32  	%r104, %r58, %r102;
	xor.b32  	%r105, %r82, %r104;
	xor.b32  	%r106, %r14, %r102;
	shf.l.wrap.b32 	%r107, %r106, %r106, 8;
	shr.u32 	%r108, %r107, 24;
	cvt.u64.u32 	%rd44, %r108;
	add.s64 	%rd45, %rd12, %rd44;
	ld.const.u8 	%r109, [%rd45];
	shl.b32 	%r110, %r109, 24;
	shr.u32 	%r111, %r107, 16;
	and.b32  	%r112, %r111, 255;
	cvt.u64.u32 	%rd46, %r112;
	add.s64 	%rd47, %rd12, %rd46;
	ld.const.u8 	%r113, [%rd47];
	shl.b32 	%r114, %r113, 16;
	or.b32  	%r115, %r114, %r110;
	shr.u32 	%r116, %r107, 8;
	and.b32  	%r117, %r116, 255;
	cvt.u64.u32 	%rd48, %r117;
	add.s64 	%rd49, %rd12, %rd48;
	ld.const.u8 	%rs69, [%rd49];
	mul.wide.u16 	%r118, %rs69, 256;
	or.b32  	%r119, %r115, %r118;
	and.b32  	%r120, %r107, 255;
	cvt.u64.u32 	%rd50, %r120;
	add.s64 	%rd51, %rd12, %rd50;
	ld.const.u8 	%r121, [%rd51];
	or.b32  	%r122, %r119, %r121;
	ld.const.u8 	%r123, [d_Rcon+5];
	shl.b32 	%r124, %r123, 24;
	xor.b32  	%r125, %r122, %r124;
	xor.b32  	%r126, %r103, %r125;
	xor.b32  	%r127, %r104, %r126;
	xor.b32  	%r128, %r82, %r126;
	xor.b32  	%r129, %r106, %r128;
	shf.l.wrap.b32 	%r130, %r129, %r129, 8;
	shr.u32 	%r131, %r130, 24;
	cvt.u64.u32 	%rd52, %r131;
	add.s64 	%rd53, %rd12, %rd52;
	ld.const.u8 	%r132, [%rd53];
	shl.b32 	%r133, %r132, 24;
	shr.u32 	%r134, %r130, 16;
	and.b32  	%r135, %r134, 255;
	cvt.u64.u32 	%rd54, %r135;
	add.s64 	%rd55, %rd12, %rd54;
	ld.const.u8 	%r136, [%rd55];
	shl.b32 	%r137, %r136, 16;
	or.b32  	%r138, %r137, %r133;
	shr.u32 	%r139, %r130, 8;
	and.b32  	%r140, %r139, 255;
	cvt.u64.u32 	%rd56, %r140;
	add.s64 	%rd57, %rd12, %rd56;
	ld.const.u8 	%rs70, [%rd57];
	mul.wide.u16 	%r141, %rs70, 256;
	or.b32  	%r142, %r138, %r141;
	and.b32  	%r143, %r130, 255;
	cvt.u64.u32 	%rd58, %r143;
	add.s64 	%rd59, %rd12, %rd58;
	ld.const.u8 	%r144, [%rd59];
	or.b32  	%r145, %r142, %r144;
	ld.const.u8 	%r146, [d_Rcon+6];
	shl.b32 	%r147, %r146, 24;
	xor.b32  	%r148, %r145, %r147;
	xor.b32  	%r149, %r126, %r148;
	xor.b32  	%r150, %r104, %r148;
	xor.b32  	%r151, %r128, %r150;
	xor.b32  	%r152, %r106, %r150;
	shf.l.wrap.b32 	%r153, %r152, %r152, 8;
	shr.u32 	%r154, %r153, 24;
	cvt.u64.u32 	%rd60, %r154;
	add.s64 	%rd61, %rd12, %rd60;
	ld.const.u8 	%r155, [%rd61];
	shl.b32 	%r156, %r155, 24;
	shr.u32 	%r157, %r153, 16;
	and.b32  	%r158, %r157, 255;
	cvt.u64.u32 	%rd62, %r158;
	add.s64 	%rd63, %rd12, %rd62;
	ld.const.u8 	%r159, [%rd63];
	shl.b32 	%r160, %r159, 16;
	or.b32  	%r161, %r160, %r156;
	shr.u32 	%r162, %r153, 8;
	and.b32  	%r163, %r162, 255;
	cvt.u64.u32 	%rd64, %r163;
	add.s64 	%rd65, %rd12, %rd64;
	ld.const.u8 	%rs71, [%rd65];
	mul.wide.u16 	%r164, %rs71, 256;
	or.b32  	%r165, %r161, %r164;
	and.b32  	%r166, %r153, 255;
	cvt.u64.u32 	%rd66, %r166;
	add.s64 	%rd67, %rd12, %rd66;
	ld.const.u8 	%r167, [%rd67];
	or.b32  	%r168, %r165, %r167;
	ld.const.u8 	%r169, [d_Rcon+7];
	shl.b32 	%r170, %r169, 24;
	xor.b32  	%r171, %r168, %r170;
	xor.b32  	%r172, %r149, %r171;
	xor.b32  	%r173, %r150, %r172;
	xor.b32  	%r174, %r128, %r172;
	xor.b32  	%r175, %r152, %r174;
	shf.l.wrap.b32 	%r176, %r175, %r175, 8;
	shr.u32 	%r177, %r176, 24;
	cvt.u64.u32 	%rd68, %r177;
	add.s64 	%rd69, %rd12, %rd68;
	ld.const.u8 	%r178, [%rd69];
	shl.b32 	%r179, %r178, 24;
	shr.u32 	%r180, %r176, 16;
	and.b32  	%r181, %r180, 255;
	cvt.u64.u32 	%rd70, %r181;
	add.s64 	%rd71, %rd12, %rd70;
	ld.const.u8 	%r182, [%rd71];
	shl.b32 	%r183, %r182, 16;
	or.b32  	%r184, %r183, %r179;
	shr.u32 	%r185, %r176, 8;
	and.b32  	%r186, %r185, 255;
	cvt.u64.u32 	%rd72, %r186;
	add.s64 	%rd73, %rd12, %rd72;
	ld.const.u8 	%rs72, [%rd73];
	mul.wide.u16 	%r187, %rs72, 256;
	or.b32  	%r188, %r184, %r187;
	and.b32  	%r189, %r176, 255;
	cvt.u64.u32 	%rd74, %r189;
	add.s64 	%rd75, %rd12, %rd74;
	ld.const.u8 	%r190, [%rd75];
	or.b32  	%r191, %r188, %r190;
	ld.const.u8 	%r192, [d_Rcon+8];
	shl.b32 	%r193, %r192, 24;
	xor.b32  	%r194, %r191, %r193;
	xor.b32  	%r195, %r172, %r194;
	xor.b32  	%r196, %r150, %r194;
	xor.b32  	%r197, %r174, %r196;
	xor.b32  	%r198, %r106, %r194;
	shf.l.wrap.b32 	%r199, %r198, %r198, 8;
	shr.u32 	%r200, %r199, 24;
	cvt.u64.u32 	%rd76, %r200;
	add.s64 	%rd77, %rd12, %rd76;
	ld.const.u8 	%r201, [%rd77];
	shl.b32 	%r202, %r201, 24;
	shr.u32 	%r203, %r199, 16;
	and.b32  	%r204, %r203, 255;
	cvt.u64.u32 	%rd78, %r204;
	add.s64 	%rd79, %rd12, %rd78;
	ld.const.u8 	%r205, [%rd79];
	shl.b32 	%r206, %r205, 16;
	or.b32  	%r207, %r206, %r202;
	shr.u32 	%r208, %r199, 8;
	and.b32  	%r209, %r208, 255;
	cvt.u64.u32 	%rd80, %r209;
	add.s64 	%rd81, %rd12, %rd80;
	ld.const.u8 	%rs73, [%rd81];
	mul.wide.u16 	%r210, %rs73, 256;
	or.b32  	%r211, %r207, %r210;
	and.b32  	%r212, %r199, 255;
	cvt.u64.u32 	%rd82, %r212;
	add.s64 	%rd83, %rd12, %rd82;
	ld.const.u8 	%r213, [%rd83];
	or.b32  	%r214, %r211, %r213;
	ld.const.u8 	%r215, [d_Rcon+9];
	shl.b32 	%r216, %r215, 24;
	xor.b32  	%r217, %r214, %r216;
	xor.b32  	%r218, %r195, %r217;
	xor.b32  	%r219, %r196, %r218;
	xor.b32  	%r220, %r174, %r218;
	xor.b32  	%r221, %r198, %r220;
	shf.l.wrap.b32 	%r222, %r221, %r221, 8;
	shr.u32 	%r223, %r222, 24;
	cvt.u64.u32 	%rd84, %r223;
	add.s64 	%rd85, %rd12, %rd84;
	ld.const.u8 	%r224, [%rd85];
	shl.b32 	%r225, %r224, 24;
	shr.u32 	%r226, %r222, 16;
	and.b32  	%r227, %r226, 255;
	cvt.u64.u32 	%rd86, %r227;
	add.s64 	%rd87, %rd12, %rd86;
	ld.const.u8 	%r228, [%rd87];
	shl.b32 	%r229, %r228, 16;
	or.b32  	%r230, %r229, %r225;
	shr.u32 	%r231, %r222, 8;
	and.b32  	%r232, %r231, 255;
	cvt.u64.u32 	%rd88, %r232;
	add.s64 	%rd89, %rd12, %rd88;
	ld.const.u8 	%rs74, [%rd89];
	mul.wide.u16 	%r233, %rs74, 256;
	or.b32  	%r234, %r230, %r233;
	and.b32  	%r235, %r222, 255;
	cvt.u64.u32 	%rd90, %r235;
	add.s64 	%rd91, %rd12, %rd90;
	ld.const.u8 	%r236, [%rd91];
	or.b32  	%r237, %r234, %r236;
	ld.const.u8 	%r238, [d_Rcon+10];
	shl.b32 	%r239, %r238, 24;
	xor.b32  	%r240, %r237, %r239;
	xor.b32  	%r241, %r218, %r240;
	xor.b32  	%r242, %r196, %r240;
	xor.b32  	%r243, %r220, %r242;
	xor.b32  	%r244, %r198, %r242;
	shr.u32 	%r245, %r11, 24;
	shr.u32 	%r246, %r11, 16;
	shr.u32 	%r247, %r11, 8;
	shr.u32 	%r248, %r12, 24;
	shr.u32 	%r249, %r12, 16;
	shr.u32 	%r250, %r12, 8;
	shr.u32 	%r251, %r13, 24;
	shr.u32 	%r252, %r13, 16;
	shr.u32 	%r253, %r13, 8;
	shr.u32 	%r254, %r14, 24;
	shr.u32 	%r255, %r14, 16;
	shr.u32 	%r256, %r14, 8;
	prmt.b32 	%r257, %r13, %r14, 0x3340U;
	prmt.b32 	%r258, %r11, %r12, 0x3340U;
	prmt.b32 	%r259, %r258, %r257, 0x5410U;
	prmt.b32 	%r260, %r253, %r256, 0x3340U;
	prmt.b32 	%r261, %r247, %r250, 0x3340U;
	prmt.b32 	%r262, %r261, %r260, 0x5410U;
	prmt.b32 	%r263, %r252, %r255, 0x3340U;
	prmt.b32 	%r264, %r246, %r249, 0x3340U;
	prmt.b32 	%r265, %r264, %r263, 0x5410U;
	prmt.b32 	%r266, %r251, %r254, 0x3340U;
	prmt.b32 	%r267, %r245, %r248, 0x3340U;
	prmt.b32 	%r268, %r267, %r266, 0x5410U;
	st.local.v4.b32 	[%rd8], {%r268, %r265, %r262, %r259};
	add.s64 	%rd194, %rd8, 16;
	shr.u32 	%r269, %r34, 24;
	shr.u32 	%r270, %r34, 16;
	shr.u32 	%r271, %r34, 8;
	shr.u32 	%r272, %r35, 24;
	shr.u32 	%r273, %r35, 16;
	shr.u32 	%r274, %r35, 8;
	shr.u32 	%r275, %r36, 24;
	shr.u32 	%r276, %r36, 16;
	shr.u32 	%r277, %r36, 8;
	shr.u32 	%r278, %r37, 24;
	shr.u32 	%r279, %r37, 16;
	shr.u32 	%r280, %r37, 8;
	prmt.b32 	%r281, %r34, %r35, 0x3340U;
	prmt.b32 	%r282, %r36, %r37, 0x3340U;
	prmt.b32 	%r283, %r281, %r282, 0x5410U;
	prmt.b32 	%r284, %r271, %r274, 0x3340U;
	prmt.b32 	%r285, %r277, %r280, 0x3340U;
	prmt.b32 	%r286, %r284, %r285, 0x5410U;
	prmt.b32 	%r287, %r270, %r273, 0x3340U;
	prmt.b32 	%r288, %r276, %r279, 0x3340U;
	prmt.b32 	%r289, %r287, %r288, 0x5410U;
	prmt.b32 	%r290, %r269, %r272, 0x3340U;
	prmt.b32 	%r291, %r275, %r278, 0x3340U;
	prmt.b32 	%r292, %r290, %r291, 0x5410U;
	st.local.v4.b32 	[%rd8+16], {%r292, %r289, %r286, %r283};
	shr.u32 	%r293, %r57, 24;
	shr.u32 	%r294, %r57, 16;
	shr.u32 	%r295, %r57, 8;
	shr.u32 	%r296, %r58, 24;
	shr.u32 	%r297, %r58, 16;
	shr.u32 	%r298, %r58, 8;
	shr.u32 	%r299, %r59, 24;
	shr.u32 	%r300, %r59, 16;
	shr.u32 	%r301, %r59, 8;
	shr.u32 	%r302, %r60, 24;
	shr.u32 	%r303, %r60, 16;
	shr.u32 	%r304, %r60, 8;
	prmt.b32 	%r305, %r57, %r58, 0x3340U;
	prmt.b32 	%r306, %r59, %r60, 0x3340U;
	prmt.b32 	%r307, %r305, %r306, 0x5410U;
	prmt.b32 	%r308, %r295, %r298, 0x3340U;
	prmt.b32 	%r309, %r301, %r304, 0x3340U;
	prmt.b32 	%r310, %r308, %r309, 0x5410U;
	prmt.b32 	%r311, %r294, %r297, 0x3340U;
	prmt.b32 	%r312, %r300, %r303, 0x3340U;
	prmt.b32 	%r313, %r311, %r312, 0x5410U;
	prmt.b32 	%r314, %r293, %r296, 0x3340U;
	prmt.b32 	%r315, %r299, %r302, 0x3340U;
	prmt.b32 	%r316, %r314, %r315, 0x5410U;
	st.local.v4.b32 	[%rd8+32], {%r316, %r313, %r310, %r307};
	shr.u32 	%r317, %r80, 24;
	shr.u32 	%r318, %r80, 16;
	shr.u32 	%r319, %r80, 8;
	shr.u32 	%r320, %r81, 24;
	shr.u32 	%r321, %r81, 16;
	shr.u32 	%r322, %r81, 8;
	shr.u32 	%r323, %r82, 24;
	shr.u32 	%r324, %r82, 16;
	shr.u32 	%r325, %r82, 8;
	shr.u32 	%r326, %r83, 24;
	shr.u32 	%r327, %r83, 16;
	shr.u32 	%r328, %r83, 8;
	prmt.b32 	%r329, %r80, %r81, 0x3340U;
	prmt.b32 	%r330, %r82, %r83, 0x3340U;
	prmt.b32 	%r331, %r329, %r330, 0x5410U;
	prmt.b32 	%r332, %r319, %r322, 0x3340U;
	prmt.b32 	%r333, %r325, %r328, 0x3340U;
	prmt.b32 	%r334, %r332, %r333, 0x5410U;
	prmt.b32 	%r335, %r318, %r321, 0x3340U;
	prmt.b32 	%r336, %r324, %r327, 0x3340U;
	prmt.b32 	%r337, %r335, %r336, 0x5410U;
	prmt.b32 	%r338, %r317, %r320, 0x3340U;
	prmt.b32 	%r339, %r323, %r326, 0x3340U;
	prmt.b32 	%r340, %r338, %r339, 0x5410U;
	st.local.v4.b32 	[%rd8+48], {%r340, %r337, %r334, %r331};
	shr.u32 	%r341, %r103, 24;
	shr.u32 	%r342, %r103, 16;
	shr.u32 	%r343, %r103, 8;
	shr.u32 	%r344, %r104, 24;
	shr.u32 	%r345, %r104, 16;
	shr.u32 	%r346, %r104, 8;
	shr.u32 	%r347, %r105, 24;
	shr.u32 	%r348, %r105, 16;
	shr.u32 	%r349, %r105, 8;
	shr.u32 	%r350, %r106, 24;
	shr.u32 	%r351, %r106, 16;
	shr.u32 	%r352, %r106, 8;
	prmt.b32 	%r353, %r103, %r104, 0x3340U;
	prmt.b32 	%r354, %r105, %r106, 0x3340U;
	prmt.b32 	%r355, %r353, %r354, 0x5410U;
	prmt.b32 	%r356, %r343, %r346, 0x3340U;
	prmt.b32 	%r357, %r349, %r352, 0x3340U;
	prmt.b32 	%r358, %r356, %r357, 0x5410U;
	prmt.b32 	%r359, %r342, %r345, 0x3340U;
	prmt.b32 	%r360, %r348, %r351, 0x3340U;
	prmt.b32 	%r361, %r359, %r360, 0x5410U;
	prmt.b32 	%r362, %r341, %r344, 0x3340U;
	prmt.b32 	%r363, %r347, %r350, 0x3340U;
	prmt.b32 	%r364, %r362, %r363, 0x5410U;
	st.local.v4.b32 	[%rd8+64], {%r364, %r361, %r358, %r355};
	shr.u32 	%r365, %r126, 24;
	shr.u32 	%r366, %r126, 16;
	shr.u32 	%r367, %r126, 8;
	shr.u32 	%r368, %r127, 24;
	shr.u32 	%r369, %r127, 16;
	shr.u32 	%r370, %r127, 8;
	shr.u32 	%r371, %r128, 24;
	shr.u32 	%r372, %r128, 16;
	shr.u32 	%r373, %r128, 8;
	shr.u32 	%r374, %r129, 24;
	shr.u32 	%r375, %r129, 16;
	shr.u32 	%r376, %r129, 8;
	prmt.b32 	%r377, %r126, %r127, 0x3340U;
	prmt.b32 	%r378, %r128, %r129, 0x3340U;
	prmt.b32 	%r379, %r377, %r378, 0x5410U;
	prmt.b32 	%r380, %r367, %r370, 0x3340U;
	prmt.b32 	%r381, %r373, %r376, 0x3340U;
	prmt.b32 	%r382, %r380, %r381, 0x5410U;
	prmt.b32 	%r383, %r366, %r369, 0x3340U;
	prmt.b32 	%r384, %r372, %r375, 0x3340U;
	prmt.b32 	%r385, %r383, %r384, 0x5410U;
	prmt.b32 	%r386, %r365, %r368, 0x3340U;
	prmt.b32 	%r387, %r371, %r374, 0x3340U;
	prmt.b32 	%r388, %r386, %r387, 0x5410U;
	st.local.v4.b32 	[%rd8+80], {%r388, %r385, %r382, %r379};
	shr.u32 	%r389, %r149, 24;
	shr.u32 	%r390, %r149, 16;
	shr.u32 	%r391, %r149, 8;
	shr.u32 	%r392, %r150, 24;
	shr.u32 	%r393, %r150, 16;
	shr.u32 	%r394, %r150, 8;
	shr.u32 	%r395, %r151, 24;
	shr.u32 	%r396, %r151, 16;
	shr.u32 	%r397, %r151, 8;
	shr.u32 	%r398, %r152, 24;
	shr.u32 	%r399, %r152, 16;
	shr.u32 	%r400, %r152, 8;
	prmt.b32 	%r401, %r149, %r150, 0x3340U;
	prmt.b32 	%r402, %r151, %r152, 0x3340U;
	prmt.b32 	%r403, %r401, %r402, 0x5410U;
	prmt.b32 	%r404, %r391, %r394, 0x3340U;
	prmt.b32 	%r405, %r397, %r400, 0x3340U;
	prmt.b32 	%r406, %r404, %r405, 0x5410U;
	prmt.b32 	%r407, %r390, %r393, 0x3340U;
	prmt.b32 	%r408, %r396, %r399, 0x3340U;
	prmt.b32 	%r409, %r407, %r408, 0x5410U;
	prmt.b32 	%r410, %r389, %r392, 0x3340U;
	prmt.b32 	%r411, %r395, %r398, 0x3340U;
	prmt.b32 	%r412, %r410, %r411, 0x5410U;
	st.local.v4.b32 	[%rd8+96], {%r412, %r409, %r406, %r403};
	shr.u32 	%r413, %r172, 24;
	shr.u32 	%r414, %r172, 16;
	shr.u32 	%r415, %r172, 8;
	shr.u32 	%r416, %r173, 24;
	shr.u32 	%r417, %r173, 16;
	shr.u32 	%r418, %r173, 8;
	shr.u32 	%r419, %r174, 24;
	shr.u32 	%r420, %r174, 16;
	shr.u32 	%r421, %r174, 8;
	shr.u32 	%r422, %r175, 24;
	shr.u32 	%r423, %r175, 16;
	shr.u32 	%r424, %r175, 8;
	prmt.b32 	%r425, %r172, %r173, 0x3340U;
	prmt.b32 	%r426, %r174, %r175, 0x3340U;
	prmt.b32 	%r427, %r425, %r426, 0x5410U;
	prmt.b32 	%r428, %r415, %r418, 0x3340U;
	prmt.b32 	%r429, %r421, %r424, 0x3340U;
	prmt.b32 	%r430, %r428, %r429, 0x5410U;
	prmt.b32 	%r431, %r414, %r417, 0x3340U;
	prmt.b32 	%r432, %r420, %r423, 0x3340U;
	prmt.b32 	%r433, %r431, %r432, 0x5410U;
	prmt.b32 	%r434, %r413, %r416, 0x3340U;
	prmt.b32 	%r435, %r419, %r422, 0x3340U;
	prmt.b32 	%r436, %r434, %r435, 0x5410U;
	st.local.v4.b32 	[%rd8+112], {%r436, %r433, %r430, %r427};
	shr.u32 	%r437, %r195, 24;
	shr.u32 	%r438, %r195, 16;
	shr.u32 	%r439, %r195, 8;
	shr.u32 	%r440, %r196, 24;
	shr.u32 	%r441, %r196, 16;
	shr.u32 	%r442, %r196, 8;
	shr.u32 	%r443, %r197, 24;
	shr.u32 	%r444, %r197, 16;
	shr.u32 	%r445, %r197, 8;
	shr.u32 	%r446, %r198, 24;
	shr.u32 	%r447, %r198, 16;
	shr.u32 	%r448, %r198, 8;
	prmt.b32 	%r449, %r195, %r196, 0x3340U;
	prmt.b32 	%r450, %r197, %r198, 0x3340U;
	prmt.b32 	%r451, %r449, %r450, 0x5410U;
	prmt.b32 	%r452, %r439, %r442, 0x3340U;
	prmt.b32 	%r453, %r445, %r448, 0x3340U;
	prmt.b32 	%r454, %r452, %r453, 0x5410U;
	prmt.b32 	%r455, %r438, %r441, 0x3340U;
	prmt.b32 	%r456, %r444, %r447, 0x3340U;
	prmt.b32 	%r457, %r455, %r456, 0x5410U;
	prmt.b32 	%r458, %r437, %r440, 0x3340U;
	prmt.b32 	%r459, %r443, %r446, 0x3340U;
	prmt.b32 	%r460, %r458, %r459, 0x5410U;
	st.local.v4.b32 	[%rd8+128], {%r460, %r457, %r454, %r451};
	shr.u32 	%r461, %r218, 24;
	shr.u32 	%r462, %r218, 16;
	shr.u32 	%r463, %r218, 8;
	shr.u32 	%r464, %r219, 24;
	shr.u32 	%r465, %r219, 16;
	shr.u32 	%r466, %r219, 8;
	shr.u32 	%r467, %r220, 24;
	shr.u32 	%r468, %r220, 16;
	shr.u32 	%r469, %r220, 8;
	shr.u32 	%r470, %r221, 24;
	shr.u32 	%r471, %r221, 16;
	shr.u32 	%r472, %r221, 8;
	prmt.b32 	%r473, %r218, %r219, 0x3340U;
	prmt.b32 	%r474, %r220, %r221, 0x3340U;
	prmt.b32 	%r475, %r473, %r474, 0x5410U;
	prmt.b32 	%r476, %r463, %r466, 0x3340U;
	prmt.b32 	%r477, %r469, %r472, 0x3340U;
	prmt.b32 	%r478, %r476, %r477, 0x5410U;
	prmt.b32 	%r479, %r462, %r465, 0x3340U;
	prmt.b32 	%r480, %r468, %r471, 0x3340U;
	prmt.b32 	%r481, %r479, %r480, 0x5410U;
	prmt.b32 	%r482, %r461, %r464, 0x3340U;
	prmt.b32 	%r483, %r467, %r470, 0x3340U;
	prmt.b32 	%r484, %r482, %r483, 0x5410U;
	st.local.v4.b32 	[%rd8+144], {%r484, %r481, %r478, %r475};
	shr.u32 	%r485, %r241, 24;
	cvt.u16.u32 	%rs1, %r485;
	shr.u32 	%r486, %r241, 16;
	{ .reg .b16 tmp; mov.b32 {tmp, %rs2}, %r241; }
	shr.u32 	%r487, %r241, 8;
	cvt.u16.u32 	%rs3, %r487;
	cvt.u16.u32 	%rs4, %r241;
	shr.u32 	%r488, %r242, 24;
	cvt.u16.u32 	%rs5, %r488;
	shr.u32 	%r489, %r242, 16;
	{ .reg .b16 tmp; mov.b32 {tmp, %rs6}, %r242; }
	shr.u32 	%r490, %r242, 8;
	cvt.u16.u32 	%rs7, %r490;
	cvt.u16.u32 	%rs8, %r242;
	shr.u32 	%r491, %r243, 24;
	cvt.u16.u32 	%rs9, %r491;
	shr.u32 	%r492, %r243, 16;
	{ .reg .b16 tmp; mov.b32 {tmp, %rs10}, %r243; }
	shr.u32 	%r493, %r243, 8;
	cvt.u16.u32 	%rs11, %r493;
	cvt.u16.u32 	%rs12, %r243;
	shr.u32 	%r494, %r244, 24;
	cvt.u16.u32 	%rs13, %r494;
	shr.u32 	%r495, %r244, 16;
	{ .reg .b16 tmp; mov.b32 {tmp, %rs14}, %r244; }
	shr.u32 	%r496, %r244, 8;
	cvt.u16.u32 	%rs15, %r496;
	cvt.u16.u32 	%rs16, %r244;
	prmt.b32 	%r497, %r241, %r242, 0x3340U;
	prmt.b32 	%r498, %r243, %r244, 0x3340U;
	prmt.b32 	%r499, %r497, %r498, 0x5410U;
	prmt.b32 	%r500, %r487, %r490, 0x3340U;
	prmt.b32 	%r501, %r493, %r496, 0x3340U;
	prmt.b32 	%r502, %r500, %r501, 0x5410U;
	prmt.b32 	%r503, %r486, %r489, 0x3340U;
	prmt.b32 	%r504, %r492, %r495, 0x3340U;
	prmt.b32 	%r505, %r503, %r504, 0x5410U;
	prmt.b32 	%r506, %r485, %r488, 0x3340U;
	prmt.b32 	%r507, %r491, %r494, 0x3340U;
	prmt.b32 	%r508, %r506, %r507, 0x5410U;
	st.local.v4.b32 	[%rd8+160], {%r508, %r505, %r502, %r499};
	xor.b32  	%r509, %r11, %r7;
	shr.u32 	%r510, %r509, 24;
	cvt.u16.u32 	%rs255, %r510;
	xor.b32  	%r511, %r12, %r8;
	shr.u32 	%r512, %r511, 24;
	cvt.u16.u32 	%rs256, %r512;
	xor.b32  	%r513, %r13, %r9;
	shr.u32 	%r514, %r513, 24;
	cvt.u16.u32 	%rs257, %r514;
	xor.b32  	%r515, %r14, %r10;
	shr.u32 	%r516, %r515, 24;
	cvt.u16.u32 	%rs258, %r516;
	{ .reg .b16 tmp; mov.b32 {tmp, %rs259}, %r509; }
	{ .reg .b16 tmp; mov.b32 {tmp, %rs260}, %r511; }
	{ .reg .b16 tmp; mov.b32 {tmp, %rs261}, %r513; }
	{ .reg .b16 tmp; mov.b32 {tmp, %rs262}, %r515; }
	shr.u32 	%r517, %r509, 8;
	cvt.u16.u32 	%rs263, %r517;
	shr.u32 	%r518, %r511, 8;
	cvt.u16.u32 	%rs264, %r518;
	shr.u32 	%r519, %r513, 8;
	cvt.u16.u32 	%rs265, %r519;
	shr.u32 	%r520, %r515, 8;
	cvt.u16.u32 	%rs266, %r520;
	cvt.u16.u32 	%rs267, %r509;
	cvt.u16.u32 	%rs268, %r511;
	cvt.u16.u32 	%rs269, %r513;
	cvt.u16.u32 	%rs270, %r515;
	mov.b32 	%r585, 0;
$L__BB0_2:
	cvt.u64.u16 	%rd92, %rs255;
	and.b64  	%rd93, %rd92, 255;
	add.s64 	%rd95, %rd12, %rd93;
	ld.const.s8 	%rs75, [%rd95];
	cvt.u64.u16 	%rd96, %rs256;
	and.b64  	%rd97, %rd96, 255;
	add.s64 	%rd98, %rd12, %rd97;
	ld.const.s8 	%rs76, [%rd98];
	cvt.u64.u16 	%rd99, %rs257;
	and.b64  	%rd100, %rd99, 255;
	add.s64 	%rd101, %rd12, %rd100;
	ld.const.s8 	%rs77, [%rd101];
	cvt.u64.u16 	%rd102, %rs258;
	and.b64  	%rd103, %rd102, 255;
	add.s64 	%rd104, %rd12, %rd103;
	ld.const.s8 	%rs78, [%rd104];
	cvt.u64.u16 	%rd105, %rs259;
	and.b64  	%rd106, %rd105, 255;
	add.s64 	%rd107, %rd12, %rd106;
	ld.const.s8 	%rs79, [%rd107];
	cvt.u64.u16 	%rd108, %rs260;
	and.b64  	%rd109, %rd108, 255;
	add.s64 	%rd110, %rd12, %rd109;
	ld.const.s8 	%rs80, [%rd110];
	cvt.u64.u16 	%rd111, %rs261;
	and.b64  	%rd112, %rd111, 255;
	add.s64 	%rd113, %rd12, %rd112;
	ld.const.s8 	%rs81, [%rd113];
	cvt.u64.u16 	%rd114, %rs262;
	and.b64  	%rd115, %rd114, 255;
	add.s64 	%rd116, %rd12, %rd115;
	ld.const.s8 	%rs82, [%rd116];
	cvt.u64.u16 	%rd117, %rs263;
	and.b64  	%rd118, %rd117, 255;
	add.s64 	%rd119, %rd12, %rd118;
	ld.const.s8 	%rs83, [%rd119];
	cvt.u64.u16 	%rd120, %rs264;
	and.b64  	%rd121, %rd120, 255;
	add.s64 	%rd122, %rd12, %rd121;
	ld.const.s8 	%rs84, [%rd122];
	cvt.u64.u16 	%rd123, %rs265;
	and.b64  	%rd124, %rd123, 255;
	add.s64 	%rd125, %rd12, %rd124;
	ld.const.s8 	%rs85, [%rd125];
	cvt.u64.u16 	%rd126, %rs266;
	and.b64  	%rd127, %rd126, 255;
	add.s64 	%rd128, %rd12, %rd127;
	ld.const.s8 	%rs86, [%rd128];
	cvt.u64.u16 	%rd129, %rs267;
	and.b64  	%rd130, %rd129, 255;
	add.s64 	%rd131, %rd12, %rd130;
	ld.const.s8 	%rs87, [%rd131];
	cvt.u64.u16 	%rd132, %rs268;
	and.b64  	%rd133, %rd132, 255;
	add.s64 	%rd134, %rd12, %rd133;
	ld.const.s8 	%rs88, [%rd134];
	cvt.u64.u16 	%rd135, %rs269;
	and.b64  	%rd136, %rd135, 255;
	add.s64 	%rd137, %rd12, %rd136;
	ld.const.s8 	%rs89, [%rd137];
	cvt.u64.u16 	%rd138, %rs270;
	and.b64  	%rd139, %rd138, 255;
	add.s64 	%rd140, %rd12, %rd139;
	ld.const.s8 	%rs90, [%rd140];
	shl.b16 	%rs91, %rs75, 1;
	xor.b16  	%rs92, %rs91, 27;
	setp.lt.s16 	%p2, %rs75, 0;
	selp.b16 	%rs93, %rs92, %rs91, %p2;
	shl.b16 	%rs94, %rs80, 1;
	xor.b16  	%rs95, %rs94, 27;
	setp.lt.s16 	%p3, %rs80, 0;
	selp.b16 	%rs96, %rs95, %rs94, %p3;
	shl.b16 	%rs97, %rs85, 1;
	xor.b16  	%rs98, %rs97, 27;
	setp.lt.s16 	%p4, %rs85, 0;
	selp.b16 	%rs99, %rs98, %rs97, %p4;
	shl.b16 	%rs100, %rs90, 1;
	xor.b16  	%rs101, %rs100, 27;
	setp.lt.s16 	%p5, %rs90, 0;
	selp.b16 	%rs102, %rs101, %rs100, %p5;
	shl.b16 	%rs103, %rs76, 1;
	xor.b16  	%rs104, %rs103, 27;
	setp.lt.s16 	%p6, %rs76, 0;
	selp.b16 	%rs105, %rs104, %rs103, %p6;
	shl.b16 	%rs106, %rs81, 1;
	xor.b16  	%rs107, %rs106, 27;
	setp.lt.s16 	%p7, %rs81, 0;
	selp.b16 	%rs108, %rs107, %rs106, %p7;
	shl.b16 	%rs109, %rs86, 1;
	xor.b16  	%rs110, %rs109, 27;
	setp.lt.s16 	%p8, %rs86, 0;
	selp.b16 	%rs111, %rs110, %rs109, %p8;
	shl.b16 	%rs112, %rs87, 1;
	xor.b16  	%rs113, %rs112, 27;
	setp.lt.s16 	%p9, %rs87, 0;
	selp.b16 	%rs114, %rs113, %rs112, %p9;
	shl.b16 	%rs115, %rs77, 1;
	xor.b16  	%rs116, %rs115, 27;
	setp.lt.s16 	%p10, %rs77, 0;
	selp.b16 	%rs117, %rs116, %rs115, %p10;
	shl.b16 	%rs118, %rs82, 1;
	xor.b16  	%rs119, %rs118, 27;
	setp.lt.s16 	%p11, %rs82, 0;
	selp.b16 	%rs120, %rs119, %rs118, %p11;
	shl.b16 	%rs121, %rs83, 1;
	xor.b16  	%rs122, %rs121, 27;
	setp.lt.s16 	%p12, %rs83, 0;
	selp.b16 	%rs123, %rs122, %rs121, %p12;
	shl.b16 	%rs124, %rs88, 1;
	xor.b16  	%rs125, %rs124, 27;
	setp.lt.s16 	%p13, %rs88, 0;
	selp.b16 	%rs126, %rs125, %rs124, %p13;
	shl.b16 	%rs127, %rs78, 1;
	xor.b16  	%rs128, %rs127, 27;
	setp.lt.s16 	%p14, %rs78, 0;
	selp.b16 	%rs129, %rs128, %rs127, %p14;
	shl.b16 	%rs130, %rs79, 1;
	xor.b16  	%rs131, %rs130, 27;
	setp.lt.s16 	%p15, %rs79, 0;
	selp.b16 	%rs132, %rs131, %rs130, %p15;
	shl.b16 	%rs133, %rs84, 1;
	xor.b16  	%rs134, %rs133, 27;
	setp.lt.s16 	%p16, %rs84, 0;
	selp.b16 	%rs135, %rs134, %rs133, %p16;
	shl.b16 	%rs136, %rs89, 1;
	xor.b16  	%rs137, %rs136, 27;
	setp.lt.s16 	%p17, %rs89, 0;
	selp.b16 	%rs138, %rs137, %rs136, %p17;
	ld.local.v4.b32 	{%r521, %r522, %r523, %r524}, [%rd194];
	bfe.u32 	%r525, %r524, 24, 8;
	cvt.u16.u32 	%rs139, %r525;
	bfe.u32 	%r526, %r524, 16, 8;
	cvt.u16.u32 	%rs140, %r526;
	bfe.u32 	%r527, %r524, 8, 8;
	cvt.u16.u32 	%rs141, %r527;
	bfe.u32 	%r528, %r524, 0, 8;
	cvt.u16.u32 	%rs142, %r528;
	bfe.u32 	%r529, %r523, 24, 8;
	cvt.u16.u32 	%rs143, %r529;
	bfe.u32 	%r530, %r523, 16, 8;
	cvt.u16.u32 	%rs144, %r530;
	bfe.u32 	%r531, %r523, 8, 8;
	cvt.u16.u32 	%rs145, %r531;
	bfe.u32 	%r532, %r523, 0, 8;
	cvt.u16.u32 	%rs146, %r532;
	bfe.u32 	%r533, %r522, 24, 8;
	cvt.u16.u32 	%rs147, %r533;
	bfe.u32 	%r534, %r522, 16, 8;
	cvt.u16.u32 	%rs148, %r534;
	bfe.u32 	%r535, %r522, 8, 8;
	cvt.u16.u32 	%rs149, %r535;
	bfe.u32 	%r536, %r522, 0, 8;
	cvt.u16.u32 	%rs150, %r536;
	bfe.u32 	%r537, %r521, 24, 8;
	cvt.u16.u32 	%rs151, %r537;
	bfe.u32 	%r538, %r521, 16, 8;
	cvt.u16.u32 	%rs152, %r538;
	bfe.u32 	%r539, %r521, 8, 8;
	cvt.u16.u32 	%rs153, %r539;
	bfe.u32 	%r540, %r521, 0, 8;
	cvt.u16.u32 	%rs154, %r540;
	xor.b16  	%rs155, %rs93, %rs154;
	xor.b16  	%rs156, %rs155, %rs96;
	xor.b16  	%rs157, %rs156, %rs80;
	xor.b16  	%rs158, %rs157, %rs90;
	xor.b16  	%rs255, %rs158, %rs85;
	xor.b16  	%rs159, %rs105, %rs153;
	xor.b16  	%rs160, %rs159, %rs108;
	xor.b16  	%rs161, %rs160, %rs81;
	xor.b16  	%rs162, %rs161, %rs87;
	xor.b16  	%rs256, %rs162, %rs86;
	xor.b16  	%rs163, %rs117, %rs152;
	xor.b16  	%rs164, %rs163, %rs120;
	xor.b16  	%rs165, %rs164, %rs82;
	xor.b16  	%rs166, %rs165, %rs88;
	xor.b16  	%rs257, %rs166, %rs83;
	xor.b16  	%rs167, %rs129, %rs151;
	xor.b16  	%rs168, %rs167, %rs132;
	xor.b16  	%rs169, %rs168, %rs79;
	xor.b16  	%rs170, %rs169, %rs89;
	xor.b16  	%rs258, %rs170, %rs84;
	xor.b16  	%rs171, %rs96, %rs150;
	xor.b16  	%rs172, %rs171, %rs99;
	xor.b16  	%rs173, %rs172, %rs85;
	xor.b16  	%rs174, %rs173, %rs90;
	xor.b16  	%rs259, %rs174, %rs75;
	xor.b16  	%rs175, %rs108, %rs149;
	xor.b16  	%rs176, %rs175, %rs111;
	xor.b16  	%rs177, %rs176, %rs86;
	xor.b16  	%rs178, %rs177, %rs87;
	xor.b16  	%rs260, %rs178, %rs76;
	xor.b16  	%rs179, %rs120, %rs148;
	xor.b16  	%rs180, %rs179, %rs123;
	xor.b16  	%rs181, %rs180, %rs83;
	xor.b16  	%rs182, %rs181, %rs88;
	xor.b16  	%rs261, %rs182, %rs77;
	xor.b16  	%rs183, %rs132, %rs147;
	xor.b16  	%rs184, %rs183, %rs135;
	xor.b16  	%rs185, %rs184, %rs84;
	xor.b16  	%rs186, %rs185, %rs89;
	xor.b16  	%rs262, %rs186, %rs78;
	xor.b16  	%rs187, %rs99, %rs146;
	xor.b16  	%rs188, %rs187, %rs102;
	xor.b16  	%rs189, %rs188, %rs90;
	xor.b16  	%rs190, %rs189, %rs75;
	xor.b16  	%rs263, %rs190, %rs80;
	xor.b16  	%rs191, %rs111, %rs145;
	xor.b16  	%rs192, %rs191, %rs114;
	xor.b16  	%rs193, %rs192, %rs87;
	xor.b16  	%rs194, %rs193, %rs76;
	xor.b16  	%rs264, %rs194, %rs81;
	xor.b16  	%rs195, %rs123, %rs144;
	xor.b16  	%rs196, %rs195, %rs126;
	xor.b16  	%rs197, %rs196, %rs88;
	xor.b16  	%rs198, %rs197, %rs77;
	xor.b16  	%rs265, %rs198, %rs82;
	xor.b16  	%rs199, %rs135, %rs143;
	xor.b16  	%rs200, %rs199, %rs138;
	xor.b16  	%rs201, %rs200, %rs89;
	xor.b16  	%rs202, %rs201, %rs78;
	xor.b16  	%rs266, %rs202, %rs79;
	xor.b16  	%rs203, %rs102, %rs142;
	xor.b16  	%rs204, %rs203, %rs93;
	xor.b16  	%rs205, %rs204, %rs75;
	xor.b16  	%rs206, %rs205, %rs85;
	xor.b16  	%rs267, %rs206, %rs80;
	xor.b16  	%rs207, %rs114, %rs141;
	xor.b16  	%rs208, %rs207, %rs105;
	xor.b16  	%rs209, %rs208, %rs76;
	xor.b16  	%rs210, %rs209, %rs86;
	xor.b16  	%rs268, %rs210, %rs81;
	xor.b16  	%rs211, %rs126, %rs140;
	xor.b16  	%rs212, %rs211, %rs117;
	xor.b16  	%rs213, %rs212, %rs77;
	xor.b16  	%rs214, %rs213, %rs83;
	xor.b16  	%rs269, %rs214, %rs82;
	xor.b16  	%rs215, %rs138, %rs139;
	xor.b16  	%rs216, %rs215, %rs129;
	xor.b16  	%rs217, %rs216, %rs78;
	xor.b16  	%rs218, %rs217, %rs84;
	xor.b16  	%rs270, %rs218, %rs79;
	add.s64 	%rd194, %rd194, 16;
	add.s32 	%r585, %r585, 1;
	setp.ne.s32 	%p18, %r585, 9;
	@%p18 bra 	$L__BB0_2;
	ld.param.u64 	%rd193, [_Z18aes_encrypt_kernelPKjS0_Pj_param_2];
	cvta.to.global.u64 	%rd141, %rd193;
	cvt.u64.u16 	%rd142, %rs255;
	and.b64  	%rd143, %rd142, 255;
	mov.u64 	%rd144, d_sbox;
	add.s64 	%rd145, %rd144, %rd143;
	ld.const.u8 	%rs219, [%rd145];
	cvt.u64.u16 	%rd146, %rs256;
	and.b64  	%rd147, %rd146, 255;
	add.s64 	%rd148, %rd144, %rd147;
	ld.const.u8 	%rs220, [%rd148];
	cvt.u64.u16 	%rd149, %rs257;
	and.b64  	%rd150, %rd149, 255;
	add.s64 	%rd151, %rd144, %rd150;
	ld.const.u8 	%rs221, [%rd151];
	cvt.u64.u16 	%rd152, %rs258;
	and.b64  	%rd153, %rd152, 255;
	add.s64 	%rd154, %rd144, %rd153;
	ld.const.u8 	%rs222, [%rd154];
	cvt.u64.u16 	%rd155, %rs259;
	and.b64  	%rd156, %rd155, 255;
	add.s64 	%rd157, %rd144, %rd156;
	ld.const.u8 	%rs223, [%rd157];
	cvt.u64.u16 	%rd158, %rs260;
	and.b64  	%rd159, %rd158, 255;
	add.s64 	%rd160, %rd144, %rd159;
	ld.const.u8 	%rs224, [%rd160];
	cvt.u64.u16 	%rd161, %rs261;
	and.b64  	%rd162, %rd161, 255;
	add.s64 	%rd163, %rd144, %rd162;
	ld.const.u8 	%rs225, [%rd163];
	cvt.u64.u16 	%rd164, %rs262;
	and.b64  	%rd165, %rd164, 255;
	add.s64 	%rd166, %rd144, %rd165;
	ld.const.u8 	%rs226, [%rd166];
	cvt.u64.u16 	%rd167, %rs263;
	and.b64  	%rd168, %rd167, 255;
	add.s64 	%rd169, %rd144, %rd168;
	ld.const.u8 	%rs227, [%rd169];
	cvt.u64.u16 	%rd170, %rs264;
	and.b64  	%rd171, %rd170, 255;
	add.s64 	%rd172, %rd144, %rd171;
	ld.const.u8 	%rs228, [%rd172];
	cvt.u64.u16 	%rd173, %rs265;
	and.b64  	%rd174, %rd173, 255;
	add.s64 	%rd175, %rd144, %rd174;
	ld.const.u8 	%rs229, [%rd175];
	cvt.u64.u16 	%rd176, %rs266;
	and.b64  	%rd177, %rd176, 255;
	add.s64 	%rd178, %rd144, %rd177;
	ld.const.u8 	%rs230, [%rd178];
	cvt.u64.u16 	%rd179, %rs267;
	and.b64  	%rd180, %rd179, 255;
	add.s64 	%rd181, %rd144, %rd180;
	ld.const.u8 	%rs231, [%rd181];
	cvt.u64.u16 	%rd182, %rs268;
	and.b64  	%rd183, %rd182, 255;
	add.s64 	%rd184, %rd144, %rd183;
	ld.const.u8 	%rs232, [%rd184];
	cvt.u64.u16 	%rd185, %rs269;
	and.b64  	%rd186, %rd185, 255;
	add.s64 	%rd187, %rd144, %rd186;
	ld.const.u8 	%rs233, [%rd187];
	cvt.u64.u16 	%rd188, %rs270;
	and.b64  	%rd189, %rd188, 255;
	add.s64 	%rd190, %rd144, %rd189;
	ld.const.u8 	%rs234, [%rd190];
	xor.b16  	%rs235, %rs219, %rs1;
	xor.b16  	%rs236, %rs220, %rs5;
	xor.b16  	%rs237, %rs221, %rs9;
	xor.b16  	%rs238, %rs222, %rs13;
	xor.b16  	%rs239, %rs224, %rs2;
	xor.b16  	%rs240, %rs225, %rs6;
	xor.b16  	%rs241, %rs226, %rs10;
	xor.b16  	%rs242, %rs223, %rs14;
	xor.b16  	%rs243, %rs229, %rs3;
	xor.b16  	%rs244, %rs230, %rs7;
	xor.b16  	%rs245, %rs227, %rs11;
	xor.b16  	%rs246, %rs228, %rs15;
	xor.b16  	%rs247, %rs234, %rs4;
	xor.b16  	%rs248, %rs231, %rs8;
	xor.b16  	%rs249, %rs232, %rs12;
	xor.b16  	%rs250, %rs233, %rs16;
	cvt.u32.u16 	%r541, %rs235;
	shl.b32 	%r542, %r541, 24;
	cvt.u32.u16 	%r543, %rs239;
	shl.b32 	%r544, %r543, 16;
	and.b32  	%r545, %r544, 16711680;
	or.b32  	%r546, %r545, %r542;
	and.b16  	%rs251, %rs243, 255;
	mul.wide.u16 	%r547, %rs251, 256;
	or.b32  	%r548, %r546, %r547;
	cvt.u32.u16 	%r549, %rs247;
	and.b32  	%r550, %r549, 255;
	or.b32  	%r551, %r548, %r550;
	st.global.u32 	[%rd141], %r551;
	cvt.u32.u16 	%r552, %rs236;
	shl.b32 	%r553, %r552, 24;
	cvt.u32.u16 	%r554, %rs240;
	shl.b32 	%r555, %r554, 16;
	and.b32  	%r556, %r555, 16711680;
	or.b32  	%r557, %r556, %r553;
	and.b16  	%rs252, %rs244, 255;
	mul.wide.u16 	%r558, %rs252, 256;
	or.b32  	%r559, %r557, %r558;
	cvt.u32.u16 	%r560, %rs248;
	and.b32  	%r561, %r560, 255;
	or.b32  	%r562, %r559, %r561;
	st.global.u32 	[%rd141+4], %r562;
	cvt.u32.u16 	%r563, %rs237;
	shl.b32 	%r564, %r563, 24;
	cvt.u32.u16 	%r565, %rs241;
	shl.b32 	%r566, %r565, 16;
	and.b32  	%r567, %r566, 16711680;
	or.b32  	%r568, %r567, %r564;
	and.b16  	%rs253, %rs245, 255;
	mul.wide.u16 	%r569, %rs253, 256;
	or.b32  	%r570, %r568, %r569;
	cvt.u32.u16 	%r571, %rs249;
	and.b32  	%r572, %r571, 255;
	or.b32  	%r573, %r570, %r572;
	st.global.u32 	[%rd141+8], %r573;
	cvt.u32.u16 	%r574, %rs238;
	shl.b32 	%r575, %r574, 24;
	cvt.u32.u16 	%r576, %rs242;
	shl.b32 	%r577, %r576, 16;
	and.b32  	%r578, %r577, 16711680;
	or.b32  	%r579, %r578, %r575;
	and.b16  	%rs254, %rs246, 255;
	mul.wide.u16 	%r580, %rs254, 256;
	or.b32  	%r581, %r579, %r580;
	cvt.u32.u16 	%r582, %rs250;
	and.b32  	%r583, %r582, 255;
	or.b32  	%r584, %r581, %r583;
	st.global.u32 	[%rd141+12], %r584;
$L__BB0_4:
	ret;

}


// ===== COMPILED SASS (sm_100) =====

	.target	sm_100

	.elftype	@"ET_EXEC"


//--------------------- .note.nv.tkinfo           --------------------------
	.section	.note.nv.tkinfo,"",@"SHT_NOTE"
	.sectionflags	@"SHF_NOTE_NV_TKINFO"
	.tkinfo
        /*0018*/ 	.word	0x00000002
        /*0030*/ 	.string	""
        /*0030*/ 	.string	"ptxas"
        /*0030*/ 	.string	"Cuda compilation tools, release 13.0, V13.0.88"
        /*0030*/ 	.string	"Build cuda_13.0.r13.0/compiler.36424714_0"
        /*0030*/ 	.string	"-arch sm_100 -m 64 "



//--------------------- .note.nv.cuinfo           --------------------------
	.section	.note.nv.cuinfo,"",@"SHT_NOTE"
	.sectionflags	@"SHF_NOTE_NV_CUINFO"
        /*0018*/ 	.short	0x0002
        /*001a*/ 	.short	0x0064
        /*001c*/ 	.short	0x0082
	.zero		2


//--------------------- .nv.info                  --------------------------
	.section	.nv.info,"",@"SHT_CUDA_INFO"
	.align	4


	//----- nvinfo : EIATTR_REGCOUNT
	.align		4
        /*0000*/ 	.byte	0x04, 0x2f
        /*0002*/ 	.short	(.L_3 - .L_2)
	.align		4
.L_2:
        /*0004*/ 	.word	index@(_Z18aes_encrypt_kernelPKjS0_Pj)
        /*0008*/ 	.word	0x00000028


	//----- nvinfo : EIATTR_FRAME_SIZE
	.align		4
.L_3:
        /*000c*/ 	.byte	0x04, 0x11
        /*000e*/ 	.short	(.L_5 - .L_4)
	.align		4
.L_4:
        /*0010*/ 	.word	index@(_Z18aes_encrypt_kernelPKjS0_Pj)
        /*0014*/ 	.word	0x000000b0


	//----- nvinfo : EIATTR_MIN_STACK_SIZE
	.align		4
.L_5:
        /*0018*/ 	.byte	0x04, 0x12
        /*001a*/ 	.short	(.L_7 - .L_6)
	.align		4
.L_6:
        /*001c*/ 	.word	index@(_Z18aes_encrypt_kernelPKjS0_Pj)
        /*0020*/ 	.word	0x000000b0
.L_7:


//--------------------- .nv.compat                --------------------------
	.section	.nv.compat,"",@"SHT_CUDA_COMPAT_INFO"
	.align	4
        /*0000*/ 	.byte	0x02, 0x09, 0x00, 0x00, 0x02, 0x02, 0x01, 0x00, 0x02, 0x05, 0x05, 0x00, 0x03, 0x07, 0x01, 0x01
        /*0010*/ 	.byte	0x02, 0x03, 0x00, 0x00, 0x02, 0x06, 0x01, 0x00, 0x04, 0x0b, 0x08, 0x00, 0x09, 0x00, 0x00, 0x00
        /*0020*/ 	.byte	0x00, 0x00, 0x00, 0x00


//--------------------- .nv.info._Z18aes_encrypt_kernelPKjS0_Pj --------------------------
	.section	.nv.info._Z18aes_encrypt_kernelPKjS0_Pj,"",@"SHT_CUDA_INFO"
	.sectionflags	@""
	.align	4


	//----- nvinfo : EIATTR_CUDA_API_VERSION
	.align		4
        /*0000*/ 	.byte	0x04, 0x37
        /*0002*/ 	.short	(.L_9 - .L_8)
.L_8:
        /*0004*/ 	.word	0x00000082


	//----- nvinfo : EIATTR_KPARAM_INFO
	.align		4
.L_9:
        /*0008*/ 	.byte	0x04, 0x17
        /*000a*/ 	.short	(.L_11 - .L_10)
.L_10:
        /*000c*/ 	.word	0x00000000
        /*0010*/ 	.short	0x0002
        /*0012*/ 	.short	0x0010
        /*0014*/ 	.byte	0x00, 0xf5, 0x21, 0x00


	//----- nvinfo : EIATTR_KPARAM_INFO
	.align		4
.L_11:
        /*0018*/ 	.byte	0x04, 0x17
        /*001a*/ 	.short	(.L_13 - .L_12)
.L_12:
        /*001c*/ 	.word	0x00000000
        /*0020*/ 	.short	0x0001
        /*0022*/ 	.short	0x0008
        /*0024*/ 	.byte	0x00, 0xf5, 0x21, 0x00


	//----- nvinfo : EIATTR_KPARAM_INFO
	.align		4
.L_13:
        /*0028*/ 	.byte	0x04, 0x17
        /*002a*/ 	.short	(.L_15 - .L_14)
.L_14:
        /*002c*/ 	.word	0x00000000
        /*0030*/ 	.short	0x0000
        /*0032*/ 	.short	0x0000
        /*0034*/ 	.byte	0x00, 0xf5, 0x21, 0x00


	//----- nvinfo : EIATTR_SPARSE_MMA_MASK
	.align		4
.L_15:
        /*0038*/ 	.byte	0x03, 0x50
        /*003a*/ 	.short	0x0000


	//----- nvinfo : EIATTR_MAXREG_COUNT
	.align		4
        /*003c*/ 	.byte	0x03, 0x1b
        /*003e*/ 	.short	0x00ff


	//----- nvinfo : EIATTR_MERCURY_ISA_VERSION
	.align		4
        /*0040*/ 	.byte	0x03, 0x5f
        /*0042*/ 	.short	0x0101


	//----- nvinfo : EIATTR_VRC_CTA_INIT_COUNT
	.align		4
        /*0044*/ 	.byte	0x02, 0x4a
	.zero		1
	.zero		1


	//----- nvinfo : EIATTR_EXIT_INSTR_OFFSETS
	.align		4
        /*0048*/ 	.byte	0x04, 0x1c
        /*004a*/ 	.short	(.L_17 - .L_16)


	//   ....[0]....
.L_16:
        /*004c*/ 	.word	0x00000050


	//   ....[1]....
        /*0050*/ 	.word	0x00003130


	//----- nvinfo : EIATTR_CBANK_PARAM_SIZE
	.align		4
.L_17:
        /*0054*/ 	.byte	0x03, 0x19
        /*0056*/ 	.short	0x0018


	//----- nvinfo : EIATTR_PARAM_CBANK
	.align		4
        /*0058*/ 	.byte	0x04, 0x0a
        /*005a*/ 	.short	(.L_19 - .L_18)
	.align		4
.L_18:
        /*005c*/ 	.word	index@(.nv.constant0._Z18aes_encrypt_kernelPKjS0_Pj)
        /*0060*/ 	.short	0x0380
        /*0062*/ 	.short	0x0018


	//----- nvinfo : EIATTR_SW_WAR
	.align		4
.L_19:
        /*0064*/ 	.byte	0x04, 0x36
        /*0066*/ 	.short	(.L_21 - .L_20)
.L_20:
        /*0068*/ 	.word	0x00000008
.L_21:


//--------------------- .nv.callgraph             --------------------------
	.section	.nv.callgraph,"",@"SHT_CUDA_CALLGRAPH"
	.align	4
	.sectionentsize	8
	.align		4
        /*0000*/ 	.word	0x00000000
	.align		4
        /*0004*/ 	.word	0xffffffff
	.align		4
        /*0008*/ 	.word	0x00000000
	.align		4
        /*000c*/ 	.word	0xfffffffe
	.align		4
        /*0010*/ 	.word	0x00000000
	.align		4
        /*0014*/ 	.word	0xfffffffd
	.align		4
        /*0018*/ 	.word	0x00000000
	.align		4
        /*001c*/ 	.word	0xfffffffc


//--------------------- .nv.constant3             --------------------------
	.section	.nv.constant3,"a",@progbits
.nv.constant3:
	.type		d_sbox,@object
	.size		d_sbox,(d_Rcon - d_sbox)
d_sbox:
        /*0000*/ 	.byte	0x63, 0x7c, 0x77, 0x7b, 0xf2, 0x6b, 0x6f, 0xc5, 0x30, 0x01, 0x67, 0x2b, 0xfe, 0xd7, 0xab, 0x76
        /* <DEDUP_REMOVED lines=15> */
	.type		d_Rcon,@object
	.size		d_Rcon,(.L_1 - d_Rcon)
d_Rcon:
        /*0100*/ 	.byte	0x00, 0x01, 0x02, 0x04, 0x08, 0x10, 0x20, 0x40, 0x80, 0x1b, 0x36
.L_1:


//--------------------- .text._Z18aes_encrypt_kernelPKjS0_Pj --------------------------
	.section	.text._Z18aes_encrypt_kernelPKjS0_Pj,"ax",@progbits
	.align	128
        .global         _Z18aes_encrypt_kernelPKjS0_Pj
        .type           _Z18aes_encrypt_kernelPKjS0_Pj,@function
        .size           _Z18aes_encrypt_kernelPKjS0_Pj,(.L_x_2 - _Z18aes_encrypt_kernelPKjS0_Pj)
        .other          _Z18aes_encrypt_kernelPKjS0_Pj,@"STO_CUDA_ENTRY STV_DEFAULT"
_Z18aes_encrypt_kernelPKjS0_Pj:
.text._Z18aes_encrypt_kernelPKjS0_Pj:
[----:B------:R-:W0:Y:S01]  /*0000*/  LDC R1, c[0x0][0x37c] ;  /* 0x0000df00ff017b82 */ /* 0x000e220000000800 */
[----:B------:R-:W1:Y:S07]  /*0010*/  S2R R0, SR_TID.X ;  /* 0x0000000000007919 */ /* 0x000e6e0000002100 */
[----:B------:R-:W1:Y:S01]  /*0020*/  S2UR UR4, SR_CTAID.X ;  /* 0x00000000000479c3 */ /* 0x000e620000002500 */
[----:B0-----:R-:W-:Y:S01]  /*0030*/  VIADD R1, R1, 0xffffff50 ;  /* 0xffffff5001017836 */ /* 0x001fe20000000000 */
[----:B-1----:R-:W-:-:S13]  /*0040*/  LOP3.LUT P0, RZ, R0, UR4, RZ, 0xfc, !PT ;  /* 0x0000000400ff7c12 */ /* 0x002fda000f80fcff */
[----:B------:R-:W-:Y:S05]  /*0050*/  @P0 EXIT ;  /* 0x000000000000094d */ /* 0x000fea0003800000 */
[----:B------:R-:W0:Y:S01]  /*0060*/  LDC.64 R2, c[0x0][0x388] ;  /* 0x0000e200ff027b82 */ /* 0x000e220000000a00 */
[----:B------:R-:W0:Y:S07]  /*0070*/  LDCU.64 UR6, c[0x0][0x358] ;  /* 0x00006b00ff0677ac */ /* 0x000e2e0008000a00 */
[----:B------:R-:W1:Y:S01]  /*0080*/  LDC R9, c[0x3][0x104] ;  /* 0x00c04100ff097b82 */ /* 0x000e620000000800 */
[----:B0-----:R-:W2:Y:S04]  /*0090*/  LDG.E R17, desc[UR6][R2.64+0xc] ;  /* 0x00000c0602117981 */ /* 0x001ea8000c1e1900 */
[----:B------:R-:W3:Y:S04]  /*00a0*/  LDG.E R18, desc[UR6][R2.64] ;  /* 0x0000000602127981 */ /* 0x000ee8000c1e1900 */
[----:B------:R-:W4:Y:S04]  /*00b0*/  LDG.E R19, desc[UR6][R2.64+0x4] ;  /* 0x0000040602137981 */ /* 0x000f28000c1e1900 */
[----:B------:R0:W4:Y:S01]  /*00c0*/  LDG.E R16, desc[UR6][R2.64+0x8] ;  /* 0x0000080602107981 */ /* 0x000122000c1e1900 */
[----:B-1----:R-:W-:Y:S01]  /*00d0*/  IMAD.SHL.U32 R9, R9, 0x1000000, RZ ;  /* 0x0100000009097824 */ /* 0x002fe200078e00ff */
[----:B0-----:R-:W0:Y:S02]  /*00e0*/  LDC.U8 R2, c[0x3][0x101] ;  /* 0x00c04040ff027b82 */ /* 0x001e240000000000 */
[----:B0-----:R-:W-:Y:S01]  /*00f0*/  IMAD.SHL.U32 R2, R2, 0x1000000, RZ ;  /* 0x0100000002027824 */ /* 0x001fe200078e00ff */
[----:B--2---:R-:W-:-:S04]  /*0100*/  SHF.L.W.U32.HI R0, R17, 0x8, R17 ;  /* 0x0000000811007819 */ /* 0x004fc80000010e11 */
[--C-:B------:R-:W-:Y:S02]  /*0110*/  SHF.R.U32.HI R5, RZ, 0x10, R0.reuse ;  /* 0x00000010ff057819 */ /* 0x100fe40000011600 */
[--C-:B------:R-:W-:Y:S02]  /*0120*/  SHF.R.U32.HI R4, RZ, 0x18, R0.reuse ;  /* 0x00000018ff047819 */ /* 0x100fe40000011600 */
[----:B------:R-:W-:Y:S02]  /*0130*/  SHF.R.U32.HI R6, RZ, 0x8, R0 ;  /* 0x00000008ff067819 */ /* 0x000fe40000011600 */
[----:B------:R-:W-:Y:S02]  /*0140*/  LOP3.LUT R5, R5, 0xff, RZ, 0xc0, !PT ;  /* 0x000000ff05057812 */ /* 0x000fe400078ec0ff */
[----:B------:R-:W-:Y:S01]  /*0150*/  LOP3.LUT R6, R6, 0xff, RZ, 0xc0, !PT ;  /* 0x000000ff06067812 */ /* 0x000fe200078ec0ff */
[----:B------:R-:W0:Y:S01]  /*0160*/  LDC.U8 R4, c[0x3][R4] ;  /* 0x00c0000004047b82 */ /* 0x000e220000000000 */
[----:B------:R-:W-:-:S07]  /*0170*/  LOP3.LUT R0, R0, 0xff, RZ, 0xc0, !PT ;  /* 0x000000ff00007812 */ /* 0x000fce00078ec0ff */
[----:B------:R-:W0:Y:S08]  /*0180*/  LDC.U8 R5, c[0x3][R5] ;  /* 0x00c0000005057b82 */ /* 0x000e300000000000 */
[----:B------:R-:W1:Y:S08]  /*0190*/  LDC.U8 R6, c[0x3][R6] ;  /* 0x00c0000006067b82 */ /* 0x000e700000000000 */
[----:B------:R-:W2:Y:S01]  /*01a0*/  LDC.U8 R0, c[0x3][R0] ;  /* 0x00c0000000007b82 */ /* 0x000ea20000000000 */
[----:B0-----:R-:W-:-:S07]  /*01b0*/  IMAD R3, R4, 0x100, R5 ;  /* 0x0000010004037824 */ /* 0x001fce00078e0205 */
[----:B------:R-:W0:Y:S01]  /*01c0*/  LDC.U8 R5, c[0x3][0x102] ;  /* 0x00c04080ff057b82 */ /* 0x000e220000000000 */
[----:B-1----:R-:W-:-:S04]  /*01d0*/  IMAD R3, R3, 0x100, R6 ;  /* 0x0000010003037824 */ /* 0x002fc800078e0206 */
[----:B--2---:R-:W-:-:S05]  /*01e0*/  IMAD.U32 R11, R3, 0x100, R0 ;  /* 0x00000100030b7824 */ /* 0x004fca00078e0000 */
[----:B---3--:R-:W-:-:S04]  /*01f0*/  LOP3.LUT R11, R18, R11, R2, 0x96, !PT ;  /* 0x0000000b120b7212 */ /* 0x008fc800078e9602 */
[--C-:B----4-:R-:W-:Y:S01]  /*0200*/  LOP3.LUT R30, R16, R19, R11.reuse, 0x96, !PT ;  /* 0x00000013101e7212 */ /* 0x110fe200078e960b */
[----:B0-----:R-:W-:Y:S01]  /*0210*/  IMAD.SHL.U32 R5, R5, 0x1000000, RZ ;  /* 0x0100000005057824 */ /* 0x001fe200078e00ff */
[----:B------:R-:W-:Y:S02]  /*0220*/  LOP3.LUT R20, R19, R11, RZ, 0x3c, !PT ;  /* 0x0000000b13147212 */ /* 0x000fe400078e3cff */
[----:B------:R-:W-:Y:S02]  /*0230*/  LOP3.LUT R2, R17, R30, RZ, 0x3c, !PT ;  /* 0x0000001e11027212 */ /* 0x000fe400078e3cff */
[----:B------:R-:W-:Y:S02]  /*0240*/  SHF.R.U32.HI R14, RZ, 0x10, R20 ;  /* 0x00000010ff0e7819 */ /* 0x000fe40000011614 */
[----:B------:R-:W-:Y:S02]  /*0250*/  SHF.L.W.U32.HI R2, R2, 0x8, R2 ;  /* 0x0000000802027819 */ /* 0x000fe40000010e02 */
[----:B------:R-:W-:-:S02]  /*0260*/  SHF.R.U32.HI R10, RZ, 0x8, R11 ;  /* 0x00000008ff0a7819 */ /* 0x000fc4000001160b */
[--C-:B------:R-:W-:Y:S02]  /*0270*/  SHF.R.U32.HI R3, RZ, 0x10, R2.reuse ;  /* 0x00000010ff037819 */ /* 0x100fe40000011602 */
[--C-:B------:R-:W-:Y:S02]  /*0280*/  SHF.R.U32.HI R0, RZ, 0x18, R2.reuse ;  /* 0x00000018ff007819 */ /* 0x100fe40000011602 */
[----:B------:R-:W-:Y:S02]  /*0290*/  SHF.R.U32.HI R4, RZ, 0x8, R2 ;  /* 0x00000008ff047819 */ /* 0x000fe40000011602 */
[----:B------:R-:W-:Y:S02]  /*02a0*/  LOP3.LUT R3, R3, 0xff, RZ, 0xc0, !PT ;  /* 0x000000ff03037812 */ /* 0x000fe400078ec0ff */
[----:B------:R-:W-:Y:S01]  /*02b0*/  LOP3.LUT R4, R4, 0xff, RZ, 0xc0, !PT ;  /* 0x000000ff04047812 */ /* 0x000fe200078ec0ff */
[----:B------:R-:W0:Y:S01]  /*02c0*/  LDC.U8 R0, c[0x3][R0] ;  /* 0x00c0000000007b82 */ /* 0x000e220000000000 */
[----:B------:R-:W-:-:S02]  /*02d0*/  LOP3.LUT R2, R2, 0xff, RZ, 0xc0, !PT ;  /* 0x000000ff02027812 */ /* 0x000fc400078ec0ff */
[----:B------:R-:W-:-:S04]  /*02e0*/  SHF.R.U32.HI R25, RZ, 0x8, R20 ;  /* 0x00000008ff197819 */ /* 0x000fc80000011614 */
[----:B------:R-:W-:Y:S01]  /*02f0*/  PRMT R10, R10, 0x3340, R25 ;  /* 0x000033400a0a7816 */ /* 0x000fe20000000019 */
[----:B------:R-:W0:Y:S08]  /*0300*/  LDC.U8 R3, c[0x3][R3] ;  /* 0x00c0000003037b82 */ /* 0x000e300000000000 */
[----:B------:R-:W1:Y:S08]  /*0310*/  LDC.U8 R4, c[0x3][R4] ;  /* 0x00c0000004047b82 */ /* 0x000e700000000000 */
[----:B------:R-:W2:Y:S01]  /*0320*/  LDC.U8 R2, c[0x3][R2] ;  /* 0x00c0000002027b82 */ /* 0x000ea20000000000 */
[----:B0-----:R-:W-:-:S04]  /*0330*/  IMAD R7, R0, 0x100, R3 ;  /* 0x0000010000077824 */ /* 0x001fc800078e0203 */
[----:B-1----:R-:W-:-:S04]  /*0340*/  IMAD R7, R7, 0x100, R4 ;  /* 0x0000010007077824 */ /* 0x002fc800078e0204 */
[----:B--2---:R-:W-:Y:S02]  /*0350*/  IMAD.U32 R32, R7, 0x100, R2 ;  /* 0x0000010007207824 */ /* 0x004fe400078e0002 */
[----:B------:R-:W0:Y:S03]  /*0360*/  LDC.U8 R2, c[0x3][0x103] ;  /* 0x00c040c0ff027b82 */ /* 0x000e260000000000 */
[----:B------:R-:W-:-:S04]  /*0370*/  LOP3.LUT R32, R32, R5, RZ, 0x3c, !PT ;  /* 0x0000000520207212 */ /* 0x000fc800078e3cff */
[----:B------:R-:W-:-:S04]  /*0380*/  LOP3.LUT R0, R17, R19, R32, 0x96, !PT ;  /* 0x0000001311007212 */ /* 0x000fc800078e9620 */
[--C-:B------:R-:W-:Y:S02]  /*0390*/  SHF.L.W.U32.HI R3, R0, 0x8, R0.reuse ;  /* 0x0000000800037819 */ /* 0x100fe40000010e00 */
[----:B------:R-:W-:Y:S02]  /*03a0*/  SHF.R.U32.HI R35, RZ, 0x8, R0 ;  /* 0x00000008ff237819 */ /* 0x000fe40000011600 */
[--C-:B------:R-:W-:Y:S02]  /*03b0*/  SHF.R.U32.HI R5, RZ, 0x10, R3.reuse ;  /* 0x00000010ff057819 */ /* 0x100fe40000011603 */
[--C-:B------:R-:W-:Y:S02]  /*03c0*/  SHF.R.U32.HI R4, RZ, 0x18, R3.reuse ;  /* 0x00000018ff047819 */ /* 0x100fe40000011603 */
[----:B------:R-:W-:Y:S02]  /*03d0*/  SHF.R.U32.HI R6, RZ, 0x8, R3 ;  /* 0x00000008ff067819 */ /* 0x000fe40000011603 */
[----:B------:R-:W-:-:S02]  /*03e0*/  LOP3.LUT R5, R5, 0xff, RZ, 0xc0, !PT ;  /* 0x000000ff05057812 */ /* 0x000fc400078ec0ff */
[----:B------:R-:W-:Y:S01]  /*03f0*/  LOP3.LUT R6, R6, 0xff, RZ, 0xc0, !PT ;  /* 0x000000ff06067812 */ /* 0x000fe200078ec0ff */
[----:B------:R-:W1:Y:S01]  /*0400*/  LDC.U8 R4, c[0x3][R4] ;  /* 0x00c0000004047b82 */ /* 0x000e620000000000 */
[----:B------:R-:W-:-:S07]  /*0410*/  LOP3.LUT R7, R3, 0xff, RZ, 0xc0, !PT ;  /* 0x000000ff03077812 */ /* 0x000fce00078ec0ff */
[----:B------:R-:W1:Y:S08]  /*0420*/  LDC.U8 R5, c[0x3][R5] ;  /* 0x00c0000005057b82 */ /* 0x000e700000000000 */
[----:B------:R-:W2:Y:S08]  /*0430*/  LDC.U8 R6, c[0x3][R6] ;  /* 0x00c0000006067b82 */ /* 0x000eb00000000000 */
[----:B------:R-:W3:Y:S01]  /*0440*/  LDC.U8 R7, c[0x3][R7] ;  /* 0x00c0000007077b82 */ /* 0x000ee20000000000 */
[----:B-1----:R-:W-:-:S04]  /*0450*/  IMAD R3, R4, 0x100, R5 ;  /* 0x0000010004037824 */ /* 0x002fc800078e0205 */
[----:B--2---:R-:W-:Y:S02]  /*0460*/  IMAD R8, R3, 0x100, R6 ;  /* 0x0000010003087824 */ /* 0x004fe400078e0206 */
[----:B0-----:R-:W-:Y:S01]  /*0470*/  IMAD.SHL.U32 R3, R2, 0x1000000, RZ ;  /* 0x0100000002037824 */ /* 0x001fe200078e00ff */
[----:B------:R-:W-:-:S04]  /*0480*/  LOP3.LUT R2, R11, R32, RZ, 0x3c, !PT ;  /* 0x000000200b027212 */ /* 0x000fc800078e3cff */
[----:B------:R-:W-:Y:S01]  /*0490*/  SHF.R.U32.HI R24, RZ, 0x8, R2 ;  /* 0x00000008ff187819 */ /* 0x000fe20000011602 */
[----:B---3--:R-:W-:-:S05]  /*04a0*/  IMAD.U32 R21, R8, 0x100, R7 ;  /* 0x0000010008157824 */ /* 0x008fca00078e0007 */
[----:B------:R-:W-:-:S04]  /*04b0*/  LOP3.LUT R21, R2, R21, R3, 0x96, !PT ;  /* 0x0000001502157212 */ /* 0x000fc800078e9603 */
[----:B------:R-:W-:-:S04]  /*04c0*/  LOP3.LUT R3, R0, R30, R21, 0x96, !PT ;  /* 0x0000001e00037212 */ /* 0x000fc800078e9615 */
[----:B------:R-:W-:-:S04]  /*04d0*/  SHF.L.W.U32.HI R4, R3, 0x8, R3 ;  /* 0x0000000803047819 */ /* 0x000fc80000010e03 */
        /* <DEDUP_REMOVED lines=10> */
[----:B0-----:R-:W-:-:S04]  /*0580*/  IMAD R8, R5, 0x100, R6 ;  /* 0x0000010005087824 */ /* 0x001fc800078e0206 */
[----:B-1----:R-:W-:-:S04]  /*0590*/  IMAD R13, R8, 0x100, R7 ;  /* 0x00000100080d7824 */ /* 0x002fc800078e0207 */
[----:B--2---:R-:W-:-:S05]  /*05a0*/  IMAD.U32 R26, R13, 0x100, R4 ;  /* 0x000001000d1a7824 */ /* 0x004fca00078e0004 */
[----:B------:R-:W-:Y:S02]  /*05b0*/  LOP3.LUT R26, R26, R9, RZ, 0x3c, !PT ;  /* 0x000000091a1a7212 */ /* 0x000fe400078e3cff */
[----:B------:R-:W0:Y:S02]  /*05c0*/  LDC.U8 R9, c[0x3][0x105] ;  /* 0x00c04140ff097b82 */ /* 0x000e240000000000 */
[-C--:B------:R-:W-:Y:S02]  /*05d0*/  LOP3.LUT R33, R17, R26.reuse, RZ, 0x3c, !PT ;  /* 0x0000001a11217212 */ /* 0x080fe400078e3cff */
[----:B------:R-:W-:Y:S02]  /*05e0*/  LOP3.LUT R29, R21, R26, RZ, 0x3c, !PT ;  /* 0x0000001a151d7212 */ /* 0x000fe400078e3cff */
[----:B------:R-:W-:-:S04]  /*05f0*/  SHF.L.W.U32.HI R5, R33, 0x8, R33 ;  /* 0x0000000821057819 */ /* 0x000fc80000010e21 */
[--C-:B------:R-:W-:Y:S02]  /*0600*/  SHF.R.U32.HI R8, RZ, 0x10, R5.reuse ;  /* 0x00000010ff087819 */ /* 0x100fe40000011605 */
[--C-:B------:R-:W-:Y:S02]  /*0610*/  SHF.R.U32.HI R6, RZ, 0x18, R5.reuse ;  /* 0x00000018ff067819 */ /* 0x100fe40000011605 */
[----:B------:R-:W-:Y:S02]  /*0620*/  SHF.R.U32.HI R7, RZ, 0x8, R5 ;  /* 0x00000008ff077819 */ /* 0x000fe40000011605 */
[----:B------:R-:W-:Y:S02]  /*0630*/  LOP3.LUT R8, R8, 0xff, RZ, 0xc0, !PT ;  /* 0x000000ff08087812 */ /* 0x000fe400078ec0ff */
[----:B------:R-:W-:Y:S01]  /*0640*/  LOP3.LUT R4, R7, 0xff, RZ, 0xc0, !PT ;  /* 0x000000ff07047812 */ /* 0x000fe200078ec0ff */
[----:B------:R-:W1:Y:S01]  /*0650*/  LDC.U8 R6, c[0x3][R6] ;  /* 0x00c0000006067b82 */ /* 0x000e620000000000 */
[----:B------:R-:W-:Y:S01]  /*0660*/  LOP3.LUT R5, R5, 0xff, RZ, 0xc0, !PT ;  /* 0x000000ff05057812 */ /* 0x000fe200078ec0ff */
[----:B0-----:R-:W-:-:S06]  /*0670*/  IMAD.SHL.U32 R9, R9, 0x1000000, RZ ;  /* 0x0100000009097824 */ /* 0x001fcc00078e00ff */
[----:B------:R0:W1:Y:S08]  /*0680*/  LDC.U8 R7, c[0x3][R8] ;  /* 0x00c0000008077b82 */ /* 0x0000700000000000 */
[----:B------:R-:W2:Y:S01]  /*0690*/  LDC.U8 R4, c[0x3][R4] ;  /* 0x00c0000004047b82 */ /* 0x000ea20000000000 */
[----:B0-----:R-:W-:-:S07]  /*06a0*/  SHF.R.U32.HI R8, RZ, 0x18, R11 ;  /* 0x00000018ff087819 */ /* 0x001fce000001160b */
[----:B------:R-:W0:Y:S01]  /*06b0*/  LDC.U8 R5, c[0x3][R5] ;  /* 0x00c0000005057b82 */ /* 0x000e220000000000 */
[----:B-1----:R-:W-:-:S04]  /*06c0*/  IMAD R7, R6, 0x100, R7 ;  /* 0x0000010006077824 */ /* 0x002fc800078e0207 */
[----:B--2---:R-:W-:-:S04]  /*06d0*/  IMAD R22, R7, 0x100, R4 ;  /* 0x0000010007167824 */ /* 0x004fc800078e0204 */
[----:B0-----:R-:W-:-:S05]  /*06e0*/  IMAD.U32 R22, R22, 0x100, R5 ;  /* 0x0000010016167824 */ /* 0x001fca00078e0005 */
[----:B------:R-:W-:Y:S02]  /*06f0*/  LOP3.LUT R22, R29, R22, R9, 0x96, !PT ;  /* 0x000000161d167212 */ /* 0x000fe400078e9609 */
[----:B------:R-:W-:Y:S02]  /*0700*/  SHF.R.U32.HI R9, RZ, 0x10, R11 ;  /* 0x00000010ff097819 */ /* 0x000fe4000001160b */
[----:B------:R-:W-:Y:S02]  /*0710*/  LOP3.LUT R12, R22, R30, R21, 0x96, !PT ;  /* 0x0000001e160c7212 */ /* 0x000fe400078e9615 */
[----:B------:R-:W-:Y:S02]  /*0720*/  PRMT R9, R9, 0x3340, R14 ;  /* 0x0000334009097816 */ /* 0x000fe4000000000e */
[----:B------:R-:W-:Y:S01]  /*0730*/  LOP3.LUT R23, R12, R17, R26, 0x96, !PT ;  /* 0x000000110c177212 */ /* 0x000fe200078e961a */
[----:B------:R-:W0:Y:S01]  /*0740*/  LDC.U8 R14, c[0x3][0x106] ;  /* 0x00c04180ff0e7b82 */ /* 0x000e220000000000 */
[----:B------:R-:W-:-:S02]  /*0750*/  PRMT R11, R11, 0x3340, R20 ;  /* 0x000033400b0b7816 */ /* 0x000fc40000000014 */
[----:B------:R-:W-:-:S04]  /*0760*/  SHF.L.W.U32.HI R4, R23, 0x8, R23 ;  /* 0x0000000817047819 */ /* 0x000fc80000010e17 */
[--C-:B------:R-:W-:Y:S02]  /*0770*/  SHF.R.U32.HI R7, RZ, 0x10, R4.reuse ;  /* 0x00000010ff077819 */ /* 0x100fe40000011604 */
[--C-:B------:R-:W-:Y:S02]  /*0780*/  SHF.R.U32.HI R6, RZ, 0x18, R4.reuse ;  /* 0x00000018ff067819 */ /* 0x100fe40000011604 */
[----:B------:R-:W-:Y:S02]  /*0790*/  SHF.R.U32.HI R5, RZ, 0x8, R4 ;  /* 0x00000008ff057819 */ /* 0x000fe40000011604 */
[----:B------:R-:W-:Y:S02]  /*07a0*/  LOP3.LUT R13, R7, 0xff, RZ, 0xc0, !PT ;  /* 0x000000ff070d7812 */ /* 0x000fe400078ec0ff */
[----:B------:R-:W-:Y:S01]  /*07b0*/  LOP3.LUT R7, R5, 0xff, RZ, 0xc0, !PT ;  /* 0x000000ff05077812 */ /* 0x000fe200078ec0ff */
[----:B------:R-:W1:Y:S01]  /*07c0*/  LDC.U8 R6, c[0x3][R6] ;  /* 0x00c0000006067b82 */ /* 0x000e620000000000 */
[----:B------:R-:W-:-:S02]  /*07d0*/  LOP3.LUT R15, R4, 0xff, RZ, 0xc0, !PT ;  /* 0x000000ff040f7812 */ /* 0x000fc400078ec0ff */
[----:B------:R-:W-:Y:S02]  /*07e0*/  SHF.R.U32.HI R5, RZ, 0x18, R20 ;  /* 0x00000018ff057819 */ /* 0x000fe40000011614 */
[--C-:B------:R-:W-:Y:S02]  /*07f0*/  SHF.R.U32.HI R20, RZ, 0x10, R2.reuse ;  /* 0x00000010ff147819 */ /* 0x100fe40000011602 */
[----:B------:R-:W-:Y:S01]  /*0800*/  PRMT R8, R8, 0x3340, R5 ;  /* 0x0000334008087816 */ /* 0x000fe20000000005 */
[----:B------:R-:W1:Y:S01]  /*0810*/  LDC.U8 R13, c[0x3][R13] ;  /* 0x00c000000d0d7b82 */ /* 0x000e620000000000 */
[----:B------:R-:W-:Y:S01]  /*0820*/  LOP3.LUT R5, R19, R32, RZ, 0x3c, !PT ;  /* 0x0000002013057212 */ /* 0x000fe200078e3cff */
[----:B0-----:R-:W-:Y:S01]  /*0830*/  IMAD.SHL.U32 R14, R14, 0x1000000, RZ ;  /* 0x010000000e0e7824 */ /* 0x001fe200078e00ff */
[----:B------:R-:W-:Y:S02]  /*0840*/  SHF.R.U32.HI R4, RZ, 0x18, R2 ;  /* 0x00000018ff047819 */ /* 0x000fe40000011602 */
[----:B------:R-:W-:-:S02]  /*0850*/  SHF.R.U32.HI R27, RZ, 0x10, R5 ;  /* 0x00000010ff1b7819 */ /* 0x000fc40000011605 */
[--C-:B------:R-:W-:Y:S01]  /*0860*/  SHF.R.U32.HI R25, RZ, 0x18, R5.reuse ;  /* 0x00000018ff197819 */ /* 0x100fe20000011605 */
[----:B------:R-:W0:Y:S01]  /*0870*/  LDC.U8 R7, c[0x3][R7] ;  /* 0x00c0000007077b82 */ /* 0x000e220000000000 */
[--C-:B------:R-:W-:Y:S02]  /*0880*/  PRMT R2, R2, 0x3340, R5.reuse ;  /* 0x0000334002027816 */ /* 0x100fe40000000005 */
[----:B------:R-:W-:Y:S02]  /*0890*/  SHF.R.U32.HI R31, RZ, 0x8, R5 ;  /* 0x00000008ff1f7819 */ /* 0x000fe40000011605 */
[----:B------:R-:W-:Y:S02]  /*08a0*/  PRMT R5, R20, 0x3340, R27 ;  /* 0x0000334014057816 */ /* 0x000fe4000000001b */
[----:B------:R-:W-:Y:S01]  /*08b0*/  LOP3.LUT R27, R30, R19, R32, 0x96, !PT ;  /* 0x000000131e1b7212 */ /* 0x000fe200078e9620 */
[----:B------:R-:W2:Y:S01]  /*08c0*/  LDC.U8 R15, c[0x3][R15] ;  /* 0x00c000000f0f7b82 */ /* 0x000ea20000000000 */
[----:B------:R-:W-:-:S02]  /*08d0*/  PRMT R4, R4, 0x3340, R25 ;  /* 0x0000334004047816 */ /* 0x000fc40000000019 */
[----:B------:R-:W-:Y:S01]  /*08e0*/  SHF.R.U32.HI R25, RZ, 0x18, R30 ;  /* 0x00000018ff197819 */ /* 0x000fe2000001161e */
[----:B-1----:R-:W-:Y:S01]  /*08f0*/  IMAD R20, R6, 0x100, R13 ;  /* 0x0000010006147824 */ /* 0x002fe200078e020d */
[----:B------:R-:W-:Y:S02]  /*0900*/  LOP3.LUT R13, R17, R30, RZ, 0x3c, !PT ;  /* 0x0000001e110d7212 */ /* 0x000fe400078e3cff */
[----:B------:R-:W-:Y:S02]  /*0910*/  PRMT R6, R24, 0x3340, R31 ;  /* 0x0000334018067816 */ /* 0x000fe4000000001f */
[----:B------:R-:W-:Y:S02]  /*0920*/  SHF.R.U32.HI R31, RZ, 0x18, R27 ;  /* 0x00000018ff1f7819 */ /* 0x000fe4000001161b */
[----:B------:R-:W-:Y:S01]  /*0930*/  SHF.R.U32.HI R24, RZ, 0x18, R0 ;  /* 0x00000018ff187819 */ /* 0x000fe20000011600 */
[----:B0-----:R-:W-:Y:S01]  /*0940*/  IMAD R28, R20, 0x100, R7 ;  /* 0x00000100141c7824 */ /* 0x001fe200078e0207 */
[----:B------:R-:W-:-:S02]  /*0950*/  SHF.R.U32.HI R20, RZ, 0x18, R13 ;  /* 0x00000018ff147819 */ /* 0x000fc4000001160d */
[----:B------:R-:W-:Y:S02]  /*0960*/  PRMT R31, R31, 0x3340, R24 ;  /* 0x000033401f1f7816 */ /* 0x000fe40000000018 */
[----:B------:R-:W-:Y:S02]  /*0970*/  PRMT R25, R25, 0x3340, R20 ;  /* 0x0000334019197816 */ /* 0x000fe40000000014 */
[----:B------:R-:W-:Y:S01]  /*0980*/  SHF.R.U32.HI R20, RZ, 0x10, R27 ;  /* 0x00000010ff147819 */ /* 0x000fe2000001161b */
[----:B--2---:R-:W-:Y:S01]  /*0990*/  IMAD.U32 R15, R28, 0x100, R15 ;  /* 0x000001001c0f7824 */ /* 0x004fe200078e000f */
[----:B------:R-:W-:Y:S02]  /*09a0*/  SHF.R.U32.HI R24, RZ, 0x8, R27 ;  /* 0x00000008ff187819 */ /* 0x000fe4000001161b */
[--C-:B------:R-:W-:Y:S02]  /*09b0*/  PRMT R7, R27, 0x3340, R0.reuse ;  /* 0x000033401b077816 */ /* 0x100fe40000000000 */
[----:B------:R-:W-:-:S02]  /*09c0*/  SHF.R.U32.HI R27, RZ, 0x10, R0 ;  /* 0x00000010ff1b7819 */ /* 0x000fc40000011600 */
[----:B------:R-:W-:Y:S02]  /*09d0*/  LOP3.LUT R15, R15, R14, RZ, 0x3c, !PT ;  /* 0x0000000e0f0f7212 */ /* 0x000fe400078e3cff */
[----:B------:R-:W-:Y:S02]  /*09e0*/  PRMT R0, R20, 0x3340, R27 ;  /* 0x0000334014007816 */ /* 0x000fe4000000001b */
[----:B------:R-:W-:Y:S02]  /*09f0*/  LOP3.LUT R20, R26, R19, R32, 0x96, !PT ;  /* 0x000000131a147212 */ /* 0x000fe400078e9620 */
[----:B------:R-:W-:Y:S02]  /*0a00*/  PRMT R28, R30, 0x3340, R13 ;  /* 0x000033401e1c7816 */ /* 0x000fe4000000000d */
[----:B------:R-:W-:Y:S02]  /*0a10*/  PRMT R8, R8, 0x5410, R25 ;  /* 0x0000541008087816 */ /* 0x000fe40000000019 */
[----:B------:R-:W-:-:S02]  /*0a20*/  PRMT R27, R24, 0x3340, R35 ;  /* 0x00003340181b7816 */ /* 0x000fc40000000023 */
[----:B------:R-:W-:Y:S02]  /*0a30*/  SHF.R.U32.HI R14, RZ, 0x10, R30 ;  /* 0x00000010ff0e7819 */ /* 0x000fe4000001161e */
[----:B------:R-:W-:Y:S02]  /*0a40*/  SHF.R.U32.HI R25, RZ, 0x10, R13 ;  /* 0x00000010ff197819 */ /* 0x000fe4000001160d */
[----:B------:R-:W-:Y:S02]  /*0a50*/  LOP3.LUT R24, R33, R20, R15, 0x96, !PT ;  /* 0x0000001421187212 */ /* 0x000fe400078e960f */
[----:B------:R-:W-:Y:S02]  /*0a60*/  PRMT R11, R11, 0x5410, R28 ;  /* 0x000054100b0b7816 */ /* 0x000fe4000000001c */
[----:B------:R-:W-:Y:S02]  /*0a70*/  SHF.R.U32.HI R28, RZ, 0x8, R13 ;  /* 0x00000008ff1c7819 */ /* 0x000fe4000001160d */
[----:B------:R-:W-:-:S02]  /*0a80*/  PRMT R14, R14, 0x3340, R25 ;  /* 0x000033400e0e7816 */ /* 0x000fc40000000019 */
[----:B------:R-:W-:Y:S02]  /*0a90*/  SHF.R.U32.HI R13, RZ, 0x8, R30 ;  /* 0x00000008ff0d7819 */ /* 0x000fe4000001161e */
[----:B------:R-:W-:Y:S02]  /*0aa0*/  SHF.L.W.U32.HI R25, R24, 0x8, R24 ;  /* 0x0000000818197819 */ /* 0x000fe40000010e18 */
[----:B------:R-:W-:Y:S02]  /*0ab0*/  PRMT R13, R13, 0x3340, R28 ;  /* 0x000033400d0d7816 */ /* 0x000fe4000000001c */
[----:B------:R-:W-:Y:S02]  /*0ac0*/  SHF.R.U32.HI R28, RZ, 0x10, R25 ;  /* 0x00000010ff1c7819 */ /* 0x000fe40000011619 */
[----:B------:R-:W-:Y:S02]  /*0ad0*/  LOP3.LUT R36, R25, 0xff, RZ, 0xc0, !PT ;  /* 0x000000ff19247812 */ /* 0x000fe400078ec0ff */
[----:B------:R-:W-:-:S02]  /*0ae0*/  LOP3.LUT R34, R28, 0xff, RZ, 0xc0, !PT ;  /* 0x000000ff1c227812 */ /* 0x000fc400078ec0ff */
[----:B------:R-:W-:Y:S02]  /*0af0*/  SHF.R.U32.HI R28, RZ, 0x18, R25 ;  /* 0x00000018ff1c7819 */ /* 0x000fe40000011619 */
[----:B------:R0:W1:Y:S01]  /*0b00*/  LDC.U8 R35, c[0x3][R34] ;  /* 0x00c0000022237b82 */ /* 0x0000620000000000 */
[----:B------:R-:W-:Y:S02]  /*0b10*/  PRMT R9, R9, 0x5410, R14 ;  /* 0x0000541009097816 */ /* 0x000fe4000000000e */
[----:B------:R-:W-:Y:S02]  /*0b20*/  PRMT R10, R10, 0x5410, R13 ;  /* 0x000054100a0a7816 */ /* 0x000fe4000000000d */
[----:B------:R-:W-:Y:S02]  /*0b30*/  LOP3.LUT R32, R21, R19, R32, 0x96, !PT ;  /* 0x0000001315207212 */ /* 0x000fe400078e9620 */
[----:B------:R-:W-:Y:S01]  /*0b40*/  PRMT R4, R4, 0x5410, R31 ;  /* 0x0000541004047816 */ /* 0x000fe2000000001f */
[----:B------:R-:W1:Y:S01]  /*0b50*/  LDC.U8 R28, c[0x3][R28] ;  /* 0x00c000001c1c7b82 */ /* 0x000e620000000000 */
[----:B------:R-:W-:Y:S01]  /*0b60*/  PRMT R6, R6, 0x5410, R27 ;  /* 0x0000541006067816 */ /* 0x000fe2000000001b */
[----:B------:R2:W-:Y:S01]  /*0b70*/  STL.128 [R1+0x10], R8 ;  /* 0x0000100801007387 */ /* 0x0005e20000100c00 */
[----:B------:R-:W-:-:S02]  /*0b80*/  SHF.R.U32.HI R31, RZ, 0x18, R32 ;  /* 0x00000018ff1f7819 */ /* 0x000fc40000011620 */
[----:B------:R-:W-:Y:S02]  /*0b90*/  PRMT R7, R2, 0x5410, R7 ;  /* 0x0000541002077816 */ /* 0x000fe40000000007 */
[----:B------:R-:W-:Y:S01]  /*0ba0*/  PRMT R5, R5, 0x5410, R0 ;  /* 0x0000541005057816 */ /* 0x000fe20000000000 */
[----:B------:R-:W3:Y:S01]  /*0bb0*/  LDC.U8 R36, c[0x3][R36] ;  /* 0x00c0000024247b82 */ /* 0x000ee20000000000 */
[----:B------:R-:W-:Y:S02]  /*0bc0*/  LOP3.LUT R2, R30, R21, RZ, 0x3c, !PT ;  /* 0x000000151e027212 */ /* 0x000fe400078e3cff */
[--C-:B0-----:R-:W-:Y:S01]  /*0bd0*/  SHF.R.U32.HI R34, RZ, 0x10, R21.reuse ;  /* 0x00000010ff227819 */ /* 0x101fe20000011615 */
[----:B------:R0:W-:Y:S01]  /*0be0*/  STL.128 [R1+0x20], R4 ;  /* 0x0000200401007387 */ /* 0x0001e20000100c00 */
[----:B------:R-:W-:Y:S02]  /*0bf0*/  LOP3.LUT R30, R20, R30, R21, 0x96, !PT ;  /* 0x0000001e141e7212 */ /* 0x000fe400078e9615 */
[----:B--2---:R-:W-:-:S02]  /*0c00*/  SHF.R.U32.HI R8, RZ, 0x8, R32 ;  /* 0x00000008ff087819 */ /* 0x004fc40000011620 */
[----:B------:R-:W-:Y:S02]  /*0c10*/  SHF.R.U32.HI R10, RZ, 0x8, R18 ;  /* 0x00000008ff0a7819 */ /* 0x000fe40000011612 */
[----:B------:R-:W-:Y:S01]  /*0c20*/  PRMT R11, R16, 0x3340, R17 ;  /* 0x00003340100b7816 */ /* 0x000fe20000000011 */
[----:B-1----:R-:W-:Y:S01]  /*0c30*/  IMAD R37, R28, 0x100, R35 ;  /* 0x000001001c257824 */ /* 0x002fe200078e0223 */
[----:B------:R-:W-:Y:S02]  /*0c40*/  SHF.R.U32.HI R35, RZ, 0x8, R25 ;  /* 0x00000008ff237819 */ /* 0x000fe40000011619 */
[----:B------:R-:W1:Y:S01]  /*0c50*/  LDC.U8 R25, c[0x3][0x107] ;  /* 0x00c041c0ff197b82 */ /* 0x000e620000000000 */
[----:B------:R-:W-:Y:S02]  /*0c60*/  SHF.R.U32.HI R28, RZ, 0x18, R21 ;  /* 0x00000018ff1c7819 */ /* 0x000fe40000011615 */
[----:B------:R-:W-:Y:S02]  /*0c70*/  LOP3.LUT R35, R35, 0xff, RZ, 0xc0, !PT ;  /* 0x000000ff23237812 */ /* 0x000fe400078ec0ff */
[----:B------:R-:W-:-:S02]  /*0c80*/  PRMT R28, R28, 0x3340, R31 ;  /* 0x000033401c1c7816 */ /* 0x000fc4000000001f */
[----:B0-----:R-:W-:Y:S02]  /*0c90*/  SHF.R.U32.HI R5, RZ, 0x10, R2 ;  /* 0x00000010ff057819 */ /* 0x001fe40000011602 */
[----:B------:R-:W0:Y:S01]  /*0ca0*/  LDC.U8 R35, c[0x3][R35] ;  /* 0x00c0000023237b82 */ /* 0x000e220000000000 */
[----:B------:R-:W-:Y:S01]  /*0cb0*/  PRMT R7, R21, 0x3340, R32 ;  /* 0x0000334015077816 */ /* 0x000fe20000000020 */
[----:B-1----:R-:W-:Y:S01]  /*0cc0*/  IMAD.SHL.U32 R14, R25, 0x1000000, RZ ;  /* 0x01000000190e7824 */ /* 0x002fe200078e00ff */
[----:B------:R-:W-:Y:S01]  /*0cd0*/  LOP3.LUT R25, R22, R15, RZ, 0x3c, !PT ;  /* 0x0000000f16197212 */ /* 0x000fe200078e3cff */
[----:B0-----:R-:W-:Y:S01]  /*0ce0*/  IMAD R37, R37, 0x100, R35 ;  /* 0x0000010025257824 */ /* 0x001fe200078e0223 */
[----:B------:R-:W-:-:S03]  /*0cf0*/  SHF.R.U32.HI R35, RZ, 0x8, R21 ;  /* 0x00000008ff237819 */ /* 0x000fc60000011615 */
[----:B---3--:R-:W-:Y:S01]  /*0d00*/  IMAD.U32 R37, R37, 0x100, R36 ;  /* 0x0000010025257824 */ /* 0x008fe200078e0024 */
[----:B------:R-:W-:Y:S02]  /*0d10*/  PRMT R6, R35, 0x3340, R8 ;  /* 0x0000334023067816 */ /* 0x000fe40000000008 */
[----:B------:R-:W-:Y:S02]  /*0d20*/  SHF.R.U32.HI R35, RZ, 0x8, R2 ;  /* 0x00000008ff237819 */ /* 0x000fe40000011602 */
[----:B------:R-:W-:Y:S02]  /*0d30*/  LOP3.LUT R13, R25, R37, R14, 0x96, !PT ;  /* 0x00000025190d7212 */ /* 0x000fe400078e960e */
[----:B------:R-:W-:Y:S02]  /*0d40*/  SHF.R.U32.HI R37, RZ, 0x10, R32 ;  /* 0x00000010ff257819 */ /* 0x000fe40000011620 */
[----:B------:R-:W-:Y:S02]  /*0d50*/  LOP3.LUT R14, R24, R12, R13, 0x96, !PT ;  /* 0x0000000c180e7212 */ /* 0x000fe400078e960d */
[----:B------:R-:W-:-:S02]  /*0d60*/  PRMT R34, R34, 0x3340, R37 ;  /* 0x0000334022227816 */ /* 0x000fc40000000025 */
[----:B------:R-:W-:Y:S02]  /*0d70*/  SHF.L.W.U32.HI R27, R14, 0x8, R14 ;  /* 0x000000080e1b7819 */ /* 0x000fe40000010e0e */
[----:B------:R-:W-:Y:S02]  /*0d80*/  SHF.R.U32.HI R37, RZ, 0x18, R2 ;  /* 0x00000018ff257819 */ /* 0x000fe40000011602 */
[--C-:B------:R-:W-:Y:S02]  /*0d90*/  SHF.R.U32.HI R31, RZ, 0x10, R27.reuse ;  /* 0x00000010ff1f7819 */ /* 0x100fe4000001161b */
[--C-:B------:R-:W-:Y:S02]  /*0da0*/  SHF.R.U32.HI R0, RZ, 0x18, R27.reuse ;  /* 0x00000018ff007819 */ /* 0x100fe4000001161b */
[----:B------:R-:W-:Y:S02]  /*0db0*/  LOP3.LUT R31, R31, 0xff, RZ, 0xc0, !PT ;  /* 0x000000ff1f1f7812 */ /* 0x000fe400078ec0ff */
[----:B------:R-:W-:-:S02]  /*0dc0*/  SHF.R.U32.HI R4, RZ, 0x8, R27 ;  /* 0x00000008ff047819 */ /* 0x000fc4000001161b */
[----:B------:R-:W0:Y:S01]  /*0dd0*/  LDC.U8 R0, c[0x3][R0] ;  /* 0x00c0000000007b82 */ /* 0x000e220000000000 */
[--C-:B------:R-:W-:Y:S02]  /*0de0*/  SHF.R.U32.HI R8, RZ, 0x18, R3.reuse ;  /* 0x00000018ff087819 */ /* 0x100fe40000011603 */
[----:B------:R-:W-:Y:S02]  /*0df0*/  LOP3.LUT R36, R4, 0xff, RZ, 0xc0, !PT ;  /* 0x000000ff04247812 */ /* 0x000fe400078ec0ff */
[--C-:B------:R-:W-:Y:S02]  /*0e00*/  SHF.R.U32.HI R4, RZ, 0x10, R3.reuse ;  /* 0x00000010ff047819 */ /* 0x100fe40000011603 */
[----:B------:R-:W-:Y:S01]  /*0e10*/  SHF.R.U32.HI R32, RZ, 0x18, R30 ;  /* 0x00000018ff207819 */ /* 0x000fe2000001161e */
[----:B------:R-:W0:Y:S01]  /*0e20*/  LDC.U8 R31, c[0x3][R31] ;  /* 0x00c000001f1f7b82 */ /* 0x000e220000000000 */
[----:B------:R-:W-:Y:S02]  /*0e30*/  PRMT R5, R5, 0x3340, R4 ;  /* 0x0000334005057816 */ /* 0x000fe40000000004 */
[----:B------:R-:W-:-:S02]  /*0e40*/  PRMT R4, R2, 0x3340, R3 ;  /* 0x0000334002047816 */ /* 0x000fc40000000003 */
[----:B------:R-:W-:Y:S02]  /*0e50*/  SHF.R.U32.HI R2, RZ, 0x8, R3 ;  /* 0x00000008ff027819 */ /* 0x000fe40000011603 */
[----:B------:R-:W-:Y:S01]  /*0e60*/  SHF.R.U32.HI R3, RZ, 0x18, R33 ;  /* 0x00000018ff037819 */ /* 0x000fe20000011621 */
[----:B------:R-:W1:Y:S01]  /*0e70*/  LDC.U8 R36, c[0x3][R36] ;  /* 0x00c0000024247b82 */ /* 0x000e620000000000 */
[----:B------:R-:W-:Y:S02]  /*0e80*/  PRMT R35, R35, 0x3340, R2 ;  /* 0x0000334023237816 */ /* 0x000fe40000000002 */
[----:B------:R-:W-:Y:S02]  /*0e90*/  PRMT R32, R32, 0x3340, R3 ;  /* 0x0000334020207816 */ /* 0x000fe40000000003 */
[----:B------:R-:W-:Y:S02]  /*0ea0*/  SHF.R.U32.HI R3, RZ, 0x8, R33 ;  /* 0x00000008ff037819 */ /* 0x000fe40000011621 */
[----:B------:R-:W-:Y:S01]  /*0eb0*/  PRMT R37, R37, 0x3340, R8 ;  /* 0x0000334025257816 */ /* 0x000fe20000000008 */
[----:B0-----:R-:W-:Y:S01]  /*0ec0*/  IMAD R9, R0, 0x100, R31 ;  /* 0x0000010000097824 */ /* 0x001fe200078e021f */
[----:B------:R-:W-:-:S02]  /*0ed0*/  SHF.R.U32.HI R0, RZ, 0x10, R33 ;  /* 0x00000010ff007819 */ /* 0x000fc40000011621 */
[----:B------:R-:W-:Y:S02]  /*0ee0*/  PRMT R33, R30, 0x3340, R33 ;  /* 0x000033401e217816 */ /* 0x000fe40000000021 */
[--C-:B------:R-:W-:Y:S02]  /*0ef0*/  SHF.R.U32.HI R31, RZ, 0x10, R30.reuse ;  /* 0x00000010ff1f7819 */ /* 0x100fe4000001161e */
[----:B------:R-:W-:Y:S01]  /*0f00*/  SHF.R.U32.HI R30, RZ, 0x8, R30 ;  /* 0x00000008ff1e7819 */ /* 0x000fe2000001161e */
[----:B-1----:R-:W-:Y:S01]  /*0f10*/  IMAD R36, R9, 0x100, R36 ;  /* 0x0000010009247824 */ /* 0x002fe200078e0224 */
[----:B------:R-:W-:Y:S02]  /*0f20*/  PRMT R31, R31, 0x3340, R0 ;  /* 0x000033401f1f7816 */ /* 0x000fe40000000000 */
[----:B------:R-:W-:Y:S02]  /*0f30*/  PRMT R30, R30, 0x3340, R3 ;  /* 0x000033401e1e7816 */ /* 0x000fe40000000003 */
[----:B------:R-:W-:-:S02]  /*0f40*/  SHF.R.U32.HI R3, RZ, 0x8, R19 ;  /* 0x00000008ff037819 */ /* 0x000fc40000011613 */
[--C-:B------:R-:W-:Y:S02]  /*0f50*/  SHF.R.U32.HI R0, RZ, 0x8, R16.reuse ;  /* 0x00000008ff007819 */ /* 0x100fe40000011610 */
[----:B------:R-:W-:Y:S02]  /*0f60*/  SHF.R.U32.HI R9, RZ, 0x8, R17 ;  /* 0x00000008ff097819 */ /* 0x000fe40000011611 */
[----:B------:R-:W-:Y:S02]  /*0f70*/  PRMT R10, R10, 0x3340, R3 ;  /* 0x000033400a0a7816 */ /* 0x000fe40000000003 */
[----:B------:R-:W-:Y:S02]  /*0f80*/  PRMT R9, R0, 0x3340, R9 ;  /* 0x0000334000097816 */ /* 0x000fe40000000009 */
[----:B------:R-:W-:Y:S02]  /*0f90*/  SHF.R.U32.HI R0, RZ, 0x10, R16 ;  /* 0x00000010ff007819 */ /* 0x000fe40000011610 */
[----:B------:R-:W-:-:S02]  /*0fa0*/  SHF.R.U32.HI R3, RZ, 0x10, R17 ;  /* 0x00000010ff037819 */ /* 0x000fc40000011611 */
[----:B------:R-:W-:Y:S02]  /*0fb0*/  PRMT R10, R10, 0x5410, R9 ;  /* 0x000054100a0a7816 */ /* 0x000fe40000000009 */
[----:B------:R-:W-:Y:S02]  /*0fc0*/  PRMT R2, R0, 0x3340, R3 ;  /* 0x0000334000027816 */ /* 0x000fe40000000003 */
[----:B------:R-:W-:Y:S02]  /*0fd0*/  SHF.R.U32.HI R0, RZ, 0x10, R18 ;  /* 0x00000010ff007819 */ /* 0x000fe40000011612 */
[----:B------:R-:W-:-:S04]  /*0fe0*/  SHF.R.U32.HI R3, RZ, 0x10, R19 ;  /* 0x00000010ff037819 */ /* 0x000fc80000011613 */
[----:B------:R-:W-:Y:S02]  /*0ff0*/  PRMT R3, R0, 0x3340, R3 ;  /* 0x0000334000037816 */ /* 0x000fe40000000003 */
[----:B------:R-:W-:Y:S02]  /*1000*/  SHF.R.U32.HI R0, RZ, 0x18, R16 ;  /* 0x00000018ff007819 */ /* 0x000fe40000011610 */
[----:B------:R-:W-:Y:S02]  /*1010*/  PRMT R9, R3, 0x5410, R2 ;  /* 0x0000541003097816 */ /* 0x000fe40000000002 */
[----:B------:R-:W-:-:S04]  /*1020*/  SHF.R.U32.HI R3, RZ, 0x18, R17 ;  /* 0x00000018ff037819 */ /* 0x000fc80000011611 */
[----:B------:R-:W-:Y:S02]  /*1030*/  PRMT R8, R0, 0x3340, R3 ;  /* 0x0000334000087816 */ /* 0x000fe40000000003 */
[----:B------:R-:W-:Y:S02]  /*1040*/  SHF.R.U32.HI R0, RZ, 0x18, R18 ;  /* 0x00000018ff007819 */ /* 0x000fe40000011612 */
[----:B------:R-:W-:-:S04]  /*1050*/  SHF.R.U32.HI R3, RZ, 0x18, R19 ;  /* 0x00000018ff037819 */ /* 0x000fc80000011613 */
[----:B------:R-:W-:Y:S02]  /*1060*/  PRMT R3, R0, 0x3340, R3 ;  /* 0x0000334000037816 */ /* 0x000fe40000000003 */
[----:B------:R-:W-:Y:S02]  /*1070*/  PRMT R0, R18, 0x3340, R19 ;  /* 0x0000334012007816 */ /* 0x000fe40000000013 */
[----:B------:R-:W-:Y:S02]  /*1080*/  PRMT R8, R3, 0x5410, R8 ;  /* 0x0000541003087816 */ /* 0x000fe40000000008 */
[----:B------:R-:W-:-:S05]  /*1090*/  PRMT R11, R0, 0x5410, R11 ;  /* 0x00005410000b7816 */ /* 0x000fca000000000b */
[----:B------:R0:W-:Y:S02]  /*10a0*/  STL.128 [R1], R8 ;  /* 0x0000000801007387 */ /* 0x0001e40000100c00 */
[----:B0-----:R-:W0:Y:S02]  /*10b0*/  LDC.64 R8, c[0x0][0x380] ;  /* 0x0000e000ff087b82 */ /* 0x001e240000000a00 */
[----:B0-----:R-:W2:Y:S04]  /*10c0*/  LDG.E R21, desc[UR6][R8.64] ;  /* 0x0000000608157981 */ /* 0x001ea8000c1e1900 */
[----:B------:R-:W3:Y:S04]  /*10d0*/  LDG.E R0, desc[UR6][R8.64+0x4] ;  /* 0x0000040608007981 */ /* 0x000ee8000c1e1900 */
[----:B------:R-:W4:Y:S04]  /*10e0*/  LDG.E R3, desc[UR6][R8.64+0x8] ;  /* 0x0000080608037981 */ /* 0x000f28000c1e1900 */
[----:B------:R0:W5:Y:S01]  /*10f0*/  LDG.E R2, desc[UR6][R8.64+0xc] ;  /* 0x00000c0608027981 */ /* 0x000162000c1e1900 */
[----:B------:R-:W-:Y:S01]  /*1100*/  LOP3.LUT R27, R27, 0xff, RZ, 0xc0, !PT ;  /* 0x000000ff1b1b7812 */ /* 0x000fe200078ec0ff */
[----:B------:R-:W-:Y:S01]  /*1110*/  UMOV UR4, URZ ;  /* 0x000000ff00047c82 */ /* 0x000fe20008000000 */
[----:B------:R-:W-:-:S02]  /*1120*/  PRMT R7, R7, 0x5410, R4 ;  /* 0x0000541007077816 */ /* 0x000fc40000000004 */
[----:B------:R-:W-:Y:S02]  /*1130*/  PRMT R4, R28, 0x5410, R37 ;  /* 0x000054101c047816 */ /* 0x000fe40000000025 */
[----:B------:R-:W1:Y:S01]  /*1140*/  LDC.U8 R27, c[0x3][R27] ;  /* 0x00c000001b1b7b82 */ /* 0x000e620000000000 */
[----:B------:R-:W-:Y:S02]  /*1150*/  SHF.R.U32.HI R10, RZ, 0x18, R29 ;  /* 0x00000018ff0a7819 */ /* 0x000fe4000001161d */
[--C-:B------:R-:W-:Y:S02]  /*1160*/  SHF.R.U32.HI R11, RZ, 0x18, R20.reuse ;  /* 0x00000018ff0b7819 */ /* 0x100fe40000011614 */
[----:B0-----:R-:W-:Y:S02]  /*1170*/  PRMT R8, R29, 0x3340, R20 ;  /* 0x000033401d087816 */ /* 0x001fe40000000014 */
[----:B------:R-:W-:Y:S01]  /*1180*/  PRMT R9, R10, 0x3340, R11 ;  /* 0x000033400a097816 */ /* 0x000fe2000000000b */
[----:B------:R-:W0:Y:S01]  /*1190*/  LDC R28, c[0x3][0x108] ;  /* 0x00c04200ff1c7b82 */ /* 0x000e220000000800 */
[----:B------:R-:W-:-:S02]  /*11a0*/  PRMT R11, R8, 0x5410, R33 ;  /* 0x00005410080b7816 */ /* 0x000fc40000000021 */
[----:B------:R-:W-:Y:S02]  /*11b0*/  SHF.R.U32.HI R8, RZ, 0x10, R29 ;  /* 0x00000010ff087819 */ /* 0x000fe4000001161d */
[----:B------:R-:W-:Y:S02]  /*11c0*/  SHF.R.U32.HI R33, RZ, 0x10, R20 ;  /* 0x00000010ff217819 */ /* 0x000fe40000011614 */
[----:B------:R-:W-:Y:S02]  /*11d0*/  PRMT R5, R34, 0x5410, R5 ;  /* 0x0000541022057816 */ /* 0x000fe40000000005 */
[----:B------:R-:W-:Y:S02]  /*11e0*/  PRMT R34, R8, 0x3340, R33 ;  /* 0x0000334008227816 */ /* 0x000fe40000000021 */
[----:B------:R-:W-:Y:S02]  /*11f0*/  LOP3.LUT R33, R20, R22, RZ, 0x3c, !PT ;  /* 0x0000001614217212 */ /* 0x000fe400078e3cff */
[----:B------:R-:W-:-:S02]  /*1200*/  PRMT R6, R6, 0x5410, R35 ;  /* 0x0000541006067816 */ /* 0x000fc40000000023 */
[----:B------:R-:W-:Y:S01]  /*1210*/  PRMT R8, R9, 0x5410, R32 ;  /* 0x0000541009087816 */ /* 0x000fe20000000020 */
[----:B-1----:R-:W-:Y:S01]  /*1220*/  IMAD.U32 R27, R36, 0x100, R27 ;  /* 0x00000100241b7824 */ /* 0x002fe200078e001b */
[----:B------:R-:W-:Y:S01]  /*1230*/  SHF.R.U32.HI R29, RZ, 0x8, R29 ;  /* 0x00000008ff1d7819 */ /* 0x000fe2000001161d */
[----:B------:R1:W-:Y:S01]  /*1240*/  STL.128 [R1+0x30], R4 ;  /* 0x0000300401007387 */ /* 0x0003e20000100c00 */
[----:B------:R-:W-:Y:S02]  /*1250*/  SHF.R.U32.HI R10, RZ, 0x8, R20 ;  /* 0x00000008ff0a7819 */ /* 0x000fe40000011614 */
[----:B------:R-:W-:Y:S02]  /*1260*/  SHF.R.U32.HI R32, RZ, 0x10, R33 ;  /* 0x00000010ff207819 */ /* 0x000fe40000011621 */
[----:B------:R-:W-:Y:S01]  /*1270*/  PRMT R29, R29, 0x3340, R10 ;  /* 0x000033401d1d7816 */ /* 0x000fe2000000000a */
[----:B0-----:R-:W-:Y:S01]  /*1280*/  IMAD.SHL.U32 R28, R28, 0x1000000, RZ ;  /* 0x010000001c1c7824 */ /* 0x001fe200078e00ff */
[----:B------:R-:W-:-:S02]  /*1290*/  PRMT R9, R34, 0x5410, R31 ;  /* 0x0000541022097816 */ /* 0x000fc4000000001f */
[----:B------:R-:W-:Y:S02]  /*12a0*/  PRMT R10, R29, 0x5410, R30 ;  /* 0x000054101d0a7816 */ /* 0x000fe4000000001e */
[----:B------:R-:W-:Y:S02]  /*12b0*/  LOP3.LUT R28, R27, R28, RZ, 0x3c, !PT ;  /* 0x0000001c1b1c7212 */ /* 0x000fe400078e3cff */
[----:B------:R-:W-:Y:S01]  /*12c0*/  SHF.R.U32.HI R27, RZ, 0x10, R22 ;  /* 0x00000010ff1b7819 */ /* 0x000fe20000011616 */
[----:B------:R0:W-:Y:S01]  /*12d0*/  STL.128 [R1+0x40], R8 ;  /* 0x0000400801007387 */ /* 0x0001e20000100c00 */
[----:B------:R-:W-:Y:S02]  /*12e0*/  LOP3.LUT R26, R28, R17, R26, 0x96, !PT ;  /* 0x000000111c1a7212 */ /* 0x000fe400078e961a */
[----:B-1----:R-:W-:Y:S02]  /*12f0*/  PRMT R5, R27, 0x3340, R32 ;  /* 0x000033401b057816 */ /* 0x002fe40000000020 */
[----:B------:R-:W-:-:S02]  /*1300*/  SHF.L.W.U32.HI R27, R26, 0x8, R26 ;  /* 0x000000081a1b7819 */ /* 0x000fc40000010e1a */
[----:B------:R-:W-:Y:S02]  /*1310*/  SHF.R.U32.HI R29, RZ, 0x18, R22 ;  /* 0x00000018ff1d7819 */ /* 0x000fe40000011616 */
[----:B------:R-:W-:Y:S02]  /*1320*/  SHF.R.U32.HI R30, RZ, 0x18, R33 ;  /* 0x00000018ff1e7819 */ /* 0x000fe40000011621 */
[--C-:B------:R-:W-:Y:S02]  /*1330*/  SHF.R.U32.HI R7, RZ, 0x10, R27.reuse ;  /* 0x00000010ff077819 */ /* 0x100fe4000001161b */
[----:B------:R-:W-:Y:S02]  /*1340*/  PRMT R29, R29, 0x3340, R30 ;  /* 0x000033401d1d7816 */ /* 0x000fe4000000001e */
[----:B------:R-:W-:Y:S02]  /*1350*/  SHF.R.U32.HI R4, RZ, 0x18, R27 ;  /* 0x00000018ff047819 */ /* 0x000fe4000001161b */
[----:B------:R-:W-:-:S02]  /*1360*/  LOP3.LUT R7, R7, 0xff, RZ, 0xc0, !PT ;  /* 0x000000ff07077812 */ /* 0x000fc400078ec0ff */
[----:B------:R-:W-:Y:S02]  /*1370*/  LOP3.LUT R30, R20, R15, RZ, 0x3c, !PT ;  /* 0x0000000f141e7212 */ /* 0x000fe400078e3cff */
[----:B------:R-:W-:Y:S01]  /*1380*/  SHF.R.U32.HI R31, RZ, 0x8, R22 ;  /* 0x00000008ff1f7819 */ /* 0x000fe20000011616 */
[----:B------:R-:W1:Y:S01]  /*1390*/  LDC.U8 R4, c[0x3][R4] ;  /* 0x00c0000004047b82 */ /* 0x000e620000000000 */
[--C-:B------:R-:W-:Y:S02]  /*13a0*/  PRMT R22, R22, 0x3340, R33.reuse ;  /* 0x0000334016167816 */ /* 0x100fe40000000021 */
[----:B------:R-:W-:Y:S02]  /*13b0*/  SHF.R.U32.HI R34, RZ, 0x8, R33 ;  /* 0x00000008ff227819 */ /* 0x000fe40000011621 */
[--C-:B------:R-:W-:Y:S02]  /*13c0*/  SHF.R.U32.HI R33, RZ, 0x18, R25.reuse ;  /* 0x00000018ff217819 */ /* 0x100fe40000011619 */
[--C-:B0-----:R-:W-:Y:S01]  /*13d0*/  SHF.R.U32.HI R9, RZ, 0x10, R25.reuse ;  /* 0x00000010ff097819 */ /* 0x101fe20000011619 */
[----:B------:R-:W1:Y:S01]  /*13e0*/  LDC.U8 R7, c[0x3][R7] ;  /* 0x00c0000007077b82 */ /* 0x000e620000000000 */
[----:B------:R-:W-:-:S02]  /*13f0*/  SHF.R.U32.HI R10, RZ, 0x8, R25 ;  /* 0x00000008ff0a7819 */ /* 0x000fc40000011619 */
[--C-:B------:R-:W-:Y:S02]  /*1400*/  PRMT R11, R25, 0x3340, R30.reuse ;  /* 0x00003340190b7816 */ /* 0x100fe4000000001e */
[--C-:B------:R-:W-:Y:S02]  /*1410*/  SHF.R.U32.HI R25, RZ, 0x8, R30.reuse ;  /* 0x00000008ff197819 */ /* 0x100fe4000001161e */
[----:B------:R-:W-:Y:S02]  /*1420*/  SHF.R.U32.HI R8, RZ, 0x18, R30 ;  /* 0x00000018ff087819 */ /* 0x000fe4000001161e */
[----:B------:R-:W-:Y:S02]  /*1430*/  PRMT R10, R10, 0x3340, R25 ;  /* 0x000033400a0a7816 */ /* 0x000fe40000000019 */
[----:B------:R-:W-:Y:S02]  /*1440*/  LOP3.LUT R25, R12, R20, R15, 0x96, !PT ;  /* 0x000000140c197212 */ /* 0x000fe400078e960f */
[----:B------:R-:W-:-:S02]  /*1450*/  PRMT R6, R31, 0x3340, R34 ;  /* 0x000033401f067816 */ /* 0x000fc40000000022 */
[----:B------:R-:W-:Y:S02]  /*1460*/  PRMT R8, R33, 0x3340, R8 ;  /* 0x0000334021087816 */ /* 0x000fe40000000008 */
[----:B------:R-:W-:Y:S02]  /*1470*/  SHF.R.U32.HI R32, RZ, 0x10, R30 ;  /* 0x00000010ff207819 */ /* 0x000fe4000001161e */
[----:B------:R-:W-:Y:S02]  /*1480*/  SHF.R.U32.HI R34, RZ, 0x18, R12 ;  /* 0x00000018ff227819 */ /* 0x000fe4000001160c */
[----:B------:R-:W-:Y:S02]  /*1490*/  SHF.R.U32.HI R31, RZ, 0x18, R23 ;  /* 0x00000018ff1f7819 */ /* 0x000fe40000011617 */
[----:B------:R-:W-:Y:S02]  /*14a0*/  SHF.R.U32.HI R33, RZ, 0x18, R24 ;  /* 0x00000018ff217819 */ /* 0x000fe40000011618 */
[----:B------:R-:W-:-:S02]  /*14b0*/  SHF.R.U32.HI R30, RZ, 0x18, R25 ;  /* 0x00000018ff1e7819 */ /* 0x000fc40000011619 */
[----:B------:R-:W-:Y:S02]  /*14c0*/  PRMT R34, R34, 0x3340, R31 ;  /* 0x0000334022227816 */ /* 0x000fe4000000001f */
[----:B------:R-:W-:Y:S02]  /*14d0*/  PRMT R31, R30, 0x3340, R33 ;  /* 0x000033401e1f7816 */ /* 0x000fe40000000021 */
[----:B------:R-:W-:Y:S02]  /*14e0*/  SHF.R.U32.HI R30, RZ, 0x10, R25 ;  /* 0x00000010ff1e7819 */ /* 0x000fe40000011619 */
[----:B------:R-:W-:Y:S02]  /*14f0*/  SHF.R.U32.HI R33, RZ, 0x10, R24 ;  /* 0x00000010ff217819 */ /* 0x000fe40000011618 */
[----:B------:R-:W-:Y:S02]  /*1500*/  PRMT R9, R9, 0x3340, R32 ;  /* 0x0000334009097816 */ /* 0x000fe40000000020 */
[----:B------:R-:W-:-:S02]  /*1510*/  PRMT R30, R30, 0x3340, R33 ;  /* 0x000033401e1e7816 */ /* 0x000fc40000000021 */
[--C-:B------:R-:W-:Y:S02]  /*1520*/  PRMT R32, R25, 0x3340, R24.reuse ;  /* 0x0000334019207816 */ /* 0x100fe40000000018 */
[----:B------:R-:W-:Y:S02]  /*1530*/  SHF.R.U32.HI R33, RZ, 0x8, R25 ;  /* 0x00000008ff217819 */ /* 0x000fe40000011619 */
[----:B------:R-:W-:Y:S02]  /*1540*/  SHF.R.U32.HI R24, RZ, 0x8, R24 ;  /* 0x00000008ff187819 */ /* 0x000fe40000011618 */
[----:B------:R-:W-:Y:S02]  /*1550*/  PRMT R9, R9, 0x5410, R30 ;  /* 0x0000541009097816 */ /* 0x000fe4000000001e */
[----:B------:R-:W-:Y:S01]  /*1560*/  PRMT R25, R33, 0x3340, R24 ;  /* 0x0000334021197816 */ /* 0x000fe20000000018 */
[----:B-1----:R-:W-:Y:S01]  /*1570*/  IMAD R24, R4, 0x100, R7 ;  /* 0x0000010004187824 */ /* 0x002fe200078e0207 */
[----:B------:R-:W-:-:S02]  /*1580*/  PRMT R4, R29, 0x5410, R34 ;  /* 0x000054101d047816 */ /* 0x000fc40000000022 */
[----:B------:R-:W-:Y:S02]  /*1590*/  SHF.R.U32.HI R29, RZ, 0x8, R27 ;  /* 0x00000008ff1d7819 */ /* 0x000fe4000001161b */
[----:B------:R-:W-:Y:S02]  /*15a0*/  SHF.R.U32.HI R34, RZ, 0x10, R12 ;  /* 0x00000010ff227819 */ /* 0x000fe4000001160c */
[----:B------:R-:W-:Y:S02]  /*15b0*/  SHF.R.U32.HI R7, RZ, 0x10, R23 ;  /* 0x00000010ff077819 */ /* 0x000fe40000011617 */
[----:B------:R-:W-:Y:S02]  /*15c0*/  LOP3.LUT R29, R29, 0xff, RZ, 0xc0, !PT ;  /* 0x000000ff1d1d7812 */ /* 0x000fe400078ec0ff */
[----:B------:R-:W-:Y:S02]  /*15d0*/  PRMT R34, R34, 0x3340, R7 ;  /* 0x0000334022227816 */ /* 0x000fe40000000007 */
[----:B------:R-:W-:-:S02]  /*15e0*/  PRMT R7, R12, 0x3340, R23 ;  /* 0x000033400c077816 */ /* 0x000fc40000000017 */
[----:B------:R-:W-:Y:S01]  /*15f0*/  SHF.R.U32.HI R33, RZ, 0x8, R23 ;  /* 0x00000008ff217819 */ /* 0x000fe20000011617 */
[----:B------:R-:W0:Y:S01]  /*1600*/  LDC.U8 R29, c[0x3][R29] ;  /* 0x00c000001d1d7b82 */ /* 0x000e220000000000 */
[----:B------:R-:W-:Y:S02]  /*1610*/  LOP3.LUT R23, R27, 0xff, RZ, 0xc0, !PT ;  /* 0x000000ff1b177812 */ /* 0x000fe400078ec0ff */
[----:B------:R-:W-:Y:S02]  /*1620*/  PRMT R7, R22, 0x5410, R7 ;  /* 0x0000541016077816 */ /* 0x000fe40000000007 */
[----:B------:R-:W-:Y:S02]  /*1630*/  SHF.R.U32.HI R22, RZ, 0x8, R12 ;  /* 0x00000008ff167819 */ /* 0x000fe4000001160c */
[----:B------:R-:W-:Y:S01]  /*1640*/  PRMT R5, R5, 0x5410, R34 ;  /* 0x0000541005057816 */ /* 0x000fe20000000022 */
[----:B------:R-:W1:Y:S01]  /*1650*/  LDC.U8 R23, c[0x3][R23] ;  /* 0x00c0000017177b82 */ /* 0x000e620000000000 */
[----:B------:R-:W-:-:S02]  /*1660*/  LOP3.LUT R34, R13, R20, R15, 0x96, !PT ;  /* 0x000000140d227212 */ /* 0x000fc400078e960f */
[----:B------:R-:W-:Y:S02]  /*1670*/  PRMT R33, R22, 0x3340, R33 ;  /* 0x0000334016217816 */ /* 0x000fe40000000021 */
[----:B------:R-:W-:Y:S02]  /*1680*/  PRMT R10, R10, 0x5410, R25 ;  /* 0x000054100a0a7816 */ /* 0x000fe40000000019 */
[----:B------:R-:W-:Y:S01]  /*1690*/  SHF.R.U32.HI R22, RZ, 0x18, R13 ;  /* 0x00000018ff167819 */ /* 0x000fe2000001160d */
[----:B------:R-:W1:Y:S01]  /*16a0*/  LDC.U8 R27, c[0x3][0x109] ;  /* 0x00c04240ff1b7b82 */ /* 0x000e620000000000 */
[----:B------:R-:W-:Y:S02]  /*16b0*/  SHF.R.U32.HI R25, RZ, 0x18, R34 ;  /* 0x00000018ff197819 */ /* 0x000fe40000011622 */
[----:B------:R-:W-:Y:S02]  /*16c0*/  PRMT R6, R6, 0x5410, R33 ;  /* 0x0000541006067816 */ /* 0x000fe40000000021 */
[----:B------:R-:W-:-:S02]  /*16d0*/  LOP3.LUT R33, R13, R28, RZ, 0x3c, !PT ;  /* 0x0000001c0d217212 */ /* 0x000fc400078e3cff */
[----:B------:R-:W-:Y:S01]  /*16e0*/  PRMT R22, R22, 0x3340, R25 ;  /* 0x0000334016167816 */ /* 0x000fe20000000019 */
[----:B0-----:R-:W-:Y:S01]  /*16f0*/  IMAD R24, R24, 0x100, R29 ;  /* 0x0000010018187824 */ /* 0x001fe200078e021d */
[----:B------:R-:W-:Y:S01]  /*1700*/  LOP3.LUT R25, R12, R13, RZ, 0x3c, !PT ;  /* 0x0000000d0c197212 */ /* 0x000fe200078e3cff */
[----:B------:R0:W-:Y:S01]  /*1710*/  STL.128 [R1+0x50], R4 ;  /* 0x0000500401007387 */ /* 0x0001e20000100c00 */
[----:B------:R-:W-:Y:S02]  /*1720*/  SHF.R.U32.HI R30, RZ, 0x10, R34 ;  /* 0x00000010ff1e7819 */ /* 0x000fe40000011622 */
[----:B------:R-:W-:Y:S02]  /*1730*/  PRMT R11, R11, 0x5410, R32 ;  /* 0x000054100b0b7816 */ /* 0x000fe40000000020 */
[----:B------:R-:W-:Y:S01]  /*1740*/  PRMT R8, R8, 0x5410, R31 ;  /* 0x0000541008087816 */ /* 0x000fe2000000001f */
[----:B-1----:R-:W-:Y:S01]  /*1750*/  IMAD.U32 R23, R24, 0x100, R23 ;  /* 0x0000010018177824 */ /* 0x002fe200078e0017 */
[----:B------:R-:W-:-:S02]  /*1760*/  SHF.R.U32.HI R31, RZ, 0x18, R25 ;  /* 0x00000018ff1f7819 */ /* 0x000fc40000011619 */
[----:B------:R-:W-:Y:S01]  /*1770*/  SHF.R.U32.HI R29, RZ, 0x8, R13 ;  /* 0x00000008ff1d7819 */ /* 0x000fe2000001160d */
[----:B------:R1:W-:Y:S01]  /*1780*/  STL.128 [R1+0x60], R8 ;  /* 0x0000600801007387 */ /* 0x0003e20000100c00 */
[----:B------:R-:W-:Y:S02]  /*1790*/  SHF.R.U32.HI R32, RZ, 0x8, R34 ;  /* 0x00000008ff207819 */ /* 0x000fe40000011622 */
[----:B------:R-:W-:Y:S01]  /*17a0*/  LOP3.LUT R20, R28, R20, R15, 0x96, !PT ;  /* 0x000000141c147212 */ /* 0x000fe200078e960f */
[----:B------:R-:W-:Y:S01]  /*17b0*/  IMAD.SHL.U32 R24, R27, 0x1000000, RZ ;  /* 0x010000001b187824 */ /* 0x000fe200078e00ff */
[----:B------:R-:W-:Y:S02]  /*17c0*/  SHF.R.U32.HI R27, RZ, 0x10, R13 ;  /* 0x00000010ff1b7819 */ /* 0x000fe4000001160d */
[----:B0-----:R-:W-:Y:S02]  /*17d0*/  SHF.R.U32.HI R4, RZ, 0x18, R14 ;  /* 0x00000018ff047819 */ /* 0x001fe4000001160e */
[----:B------:R-:W-:-:S02]  /*17e0*/  LOP3.LUT R23, R33, R23, R24, 0x96, !PT ;  /* 0x0000001721177212 */ /* 0x000fc400078e9618 */
[----:B------:R-:W-:Y:S02]  /*17f0*/  PRMT R5, R27, 0x3340, R30 ;  /* 0x000033401b057816 */ /* 0x000fe4000000001e */
[----:B------:R-:W-:Y:S02]  /*1800*/  LOP3.LUT R27, R23, R12, R13, 0x96, !PT ;  /* 0x0000000c171b7212 */ /* 0x000fe400078e960d */
[----:B------:R-:W-:Y:S02]  /*1810*/  PRMT R31, R31, 0x3340, R4 ;  /* 0x000033401f1f7816 */ /* 0x000fe40000000004 */
[----:B------:R-:W-:Y:S02]  /*1820*/  SHF.R.U32.HI R4, RZ, 0x10, R25 ;  /* 0x00000010ff047819 */ /* 0x000fe40000011619 */
[----:B-1----:R-:W-:Y:S02]  /*1830*/  SHF.R.U32.HI R9, RZ, 0x10, R14 ;  /* 0x00000010ff097819 */ /* 0x002fe4000001160e */
[----:B------:R-:W-:-:S02]  /*1840*/  LOP3.LUT R24, R26, R27, RZ, 0x3c, !PT ;  /* 0x0000001b1a187212 */ /* 0x000fc400078e3cff */
[----:B------:R-:W-:Y:S02]  /*1850*/  SHF.R.U32.HI R7, RZ, 0x8, R25 ;  /* 0x00000008ff077819 */ /* 0x000fe40000011619 */
[--C-:B------:R-:W-:Y:S02]  /*1860*/  PRMT R25, R25, 0x3340, R14.reuse ;  /* 0x0000334019197816 */ /* 0x100fe4000000000e */
[----:B------:R-:W-:Y:S02]  /*1870*/  SHF.R.U32.HI R14, RZ, 0x8, R14 ;  /* 0x00000008ff0e7819 */ /* 0x000fe4000001160e */
[----:B------:R-:W-:Y:S02]  /*1880*/  PRMT R8, R4, 0x3340, R9 ;  /* 0x0000334004087816 */ /* 0x000fe40000000009 */
[----:B------:R-:W-:Y:S02]  /*1890*/  SHF.L.W.U32.HI R10, R24, 0x8, R24 ;  /* 0x00000008180a7819 */ /* 0x000fe40000010e18 */
[----:B------:R-:W-:-:S02]  /*18a0*/  PRMT R6, R29, 0x3340, R32 ;  /* 0x000033401d067816 */ /* 0x000fc40000000020 */
[----:B------:R-:W-:Y:S02]  /*18b0*/  PRMT R9, R7, 0x3340, R14 ;  /* 0x0000334007097816 */ /* 0x000fe4000000000e */
[----:B------:R-:W-:Y:S02]  /*18c0*/  PRMT R5, R5, 0x5410, R8 ;  /* 0x0000541005057816 */ /* 0x000fe40000000008 */
[--C-:B------:R-:W-:Y:S02]  /*18d0*/  SHF.R.U32.HI R8, RZ, 0x10, R10.reuse ;  /* 0x00000010ff087819 */ /* 0x100fe4000001160a */
[----:B------:R-:W-:Y:S02]  /*18e0*/  PRMT R6, R6, 0x5410, R9 ;  /* 0x0000541006067816 */ /* 0x000fe40000000009 */
[--C-:B------:R-:W-:Y:S02]  /*18f0*/  SHF.R.U32.HI R28, RZ, 0x18, R10.reuse ;  /* 0x00000018ff1c7819 */ /* 0x100fe4000001160a */
[----:B------:R-:W-:-:S02]  /*1900*/  SHF.R.U32.HI R9, RZ, 0x8, R10 ;  /* 0x00000008ff097819 */ /* 0x000fc4000001160a */
[----:B------:R-:W-:Y:S02]  /*1910*/  LOP3.LUT R29, R8, 0xff, RZ, 0xc0, !PT ;  /* 0x000000ff081d7812 */ /* 0x000fe400078ec0ff */
[----:B------:R-:W-:Y:S01]  /*1920*/  LOP3.LUT R9, R9, 0xff, RZ, 0xc0, !PT ;  /* 0x000000ff09097812 */ /* 0x000fe200078ec0ff */
[----:B------:R-:W0:Y:S01]  /*1930*/  LDC.U8 R28, c[0x3][R28] ;  /* 0x00c000001c1c7b82 */ /* 0x000e220000000000 */
[----:B------:R-:W-:Y:S02]  /*1940*/  PRMT R34, R13, 0x3340, R34 ;  /* 0x000033400d227816 */ /* 0x000fe40000000022 */
[----:B------:R-:W-:Y:S02]  /*1950*/  PRMT R4, R22, 0x5410, R31 ;  /* 0x0000541016047816 */ /* 0x000fe4000000001f */
[----:B------:R-:W-:Y:S02]  /*1960*/  PRMT R7, R34, 0x5410, R25 ;  /* 0x0000541022077816 */ /* 0x000fe40000000019 */
[----:B------:R-:W-:Y:S01]  /*1970*/  LOP3.LUT R10, R10, 0xff, RZ, 0xc0, !PT ;  /* 0x000000ff0a0a7812 */ /* 0x000fe200078ec0ff */
[----:B------:R-:W0:Y:S01]  /*1980*/  LDC.U8 R29, c[0x3][R29] ;  /* 0x00c000001d1d7b82 */ /* 0x000e220000000000 */
[----:B------:R-:W-:Y:S01]  /*1990*/  SHF.R.U32.HI R11, RZ, 0x18, R33 ;  /* 0x00000018ff0b7819 */ /* 0x000fe20000011621 */
[----:B------:R1:W-:Y:S01]  /*19a0*/  STL.128 [R1+0x70], R4 ;  /* 0x0000700401007387 */ /* 0x0003e20000100c00 */
[----:B------:R-:W-:-:S02]  /*19b0*/  SHF.R.U32.HI R8, RZ, 0x18, R20 ;  /* 0x00000018ff087819 */ /* 0x000fc40000011614 */
[----:B------:R-:W-:Y:S02]  /*19c0*/  LOP3.LUT R13, R20, R12, R13, 0x96, !PT ;  /* 0x0000000c140d7212 */ /* 0x000fe400078e960d */
[--C-:B------:R-:W-:Y:S01]  /*19d0*/  SHF.R.U32.HI R12, RZ, 0x8, R33.reuse ;  /* 0x00000008ff0c7819 */ /* 0x100fe20000011621 */
[----:B------:R-:W2:Y:S01]  /*19e0*/  LDC.U8 R9, c[0x3][R9] ;  /* 0x00c0000009097b82 */ /* 0x000ea20000000000 */
[----:B------:R-:W-:Y:S02]  /*19f0*/  SHF.R.U32.HI R15, RZ, 0x8, R20 ;  /* 0x00000008ff0f7819 */ /* 0x000fe40000011614 */
[----:B------:R-:W-:Y:S02]  /*1a00*/  PRMT R8, R11, 0x3340, R8 ;  /* 0x000033400b087816 */ /* 0x000fe40000000008 */
[----:B------:R-:W-:Y:S02]  /*1a10*/  SHF.R.U32.HI R11, RZ, 0x10, R33 ;  /* 0x00000010ff0b7819 */ /* 0x000fe40000011621 */
[----:B------:R-:W-:-:S02]  /*1a20*/  SHF.R.U32.HI R14, RZ, 0x10, R20 ;  /* 0x00000010ff0e7819 */ /* 0x000fc40000011614 */
[----:B------:R-:W-:Y:S01]  /*1a30*/  SHF.R.U32.HI R25, RZ, 0x18, R26 ;  /* 0x00000018ff197819 */ /* 0x000fe2000001161a */
[----:B-1----:R-:W1:Y:S01]  /*1a40*/  LDC.U8 R7, c[0x3][R10] ;  /* 0x00c000000a077b82 */ /* 0x002e620000000000 */
[----:B------:R-:W-:Y:S02]  /*1a50*/  SHF.R.U32.HI R22, RZ, 0x18, R13 ;  /* 0x00000018ff167819 */ /* 0x000fe4000001160d */
[----:B------:R-:W-:Y:S02]  /*1a60*/  PRMT R6, R12, 0x3340, R15 ;  /* 0x000033400c067816 */ /* 0x000fe4000000000f */
[----:B------:R-:W-:Y:S01]  /*1a70*/  LOP3.LUT R12, R20, R23, RZ, 0x3c, !PT ;  /* 0x00000017140c7212 */ /* 0x000fe200078e3cff */
[----:B0-----:R-:W-:Y:S01]  /*1a80*/  IMAD R28, R28, 0x100, R29 ;  /* 0x000001001c1c7824 */ /* 0x001fe200078e021d */
[----:B------:R-:W-:Y:S01]  /*1a90*/  PRMT R5, R11, 0x3340, R14 ;  /* 0x000033400b057816 */ /* 0x000fe2000000000e */
[----:B------:R-:W0:Y:S01]  /*1aa0*/  LDC.U8 R4, c[0x3][0x10a] ;  /* 0x00c04280ff047b82 */ /* 0x000e220000000000 */
[----:B------:R-:W-:-:S02]  /*1ab0*/  PRMT R31, R22, 0x3340, R25 ;  /* 0x00003340161f7816 */ /* 0x000fc40000000019 */
[--C-:B------:R-:W-:Y:S02]  /*1ac0*/  SHF.R.U32.HI R15, RZ, 0x10, R26.reuse ;  /* 0x00000010ff0f7819 */ /* 0x100fe4000001161a */
[----:B------:R-:W-:Y:S01]  /*1ad0*/  SHF.R.U32.HI R14, RZ, 0x8, R26 ;  /* 0x00000008ff0e7819 */ /* 0x000fe2000001161a */
[----:B--2---:R-:W-:Y:S01]  /*1ae0*/  IMAD R30, R28, 0x100, R9 ;  /* 0x000001001c1e7824 */ /* 0x004fe200078e0209 */
[--C-:B------:R-:W-:Y:S02]  /*1af0*/  SHF.R.U32.HI R34, RZ, 0x10, R13.reuse ;  /* 0x00000010ff227819 */ /* 0x100fe4000001160d */
[----:B------:R-:W-:Y:S02]  /*1b00*/  SHF.R.U32.HI R11, RZ, 0x8, R13 ;  /* 0x00000008ff0b7819 */ /* 0x000fe4000001160d */
[----:B------:R-:W-:Y:S02]  /*1b10*/  SHF.R.U32.HI R22, RZ, 0x18, R23 ;  /* 0x00000018ff167819 */ /* 0x000fe40000011617 */
[----:B------:R-:W-:-:S02]  /*1b20*/  SHF.R.U32.HI R25, RZ, 0x18, R12 ;  /* 0x00000018ff197819 */ /* 0x000fc4000001160c */
[----:B------:R-:W-:Y:S01]  /*1b30*/  PRMT R34, R34, 0x3340, R15 ;  /* 0x0000334022227816 */ /* 0x000fe2000000000f */
[----:B-1----:R-:W-:Y:S01]  /*1b40*/  IMAD.U32 R7, R30, 0x100, R7 ;  /* 0x000001001e077824 */ /* 0x002fe200078e0007 */
[----:B------:R-:W-:Y:S02]  /*1b50*/  PRMT R11, R11, 0x3340, R14 ;  /* 0x000033400b0b7816 */ /* 0x000fe4000000000e */
[----:B------:R-:W-:Y:S02]  /*1b60*/  PRMT R14, R22, 0x3340, R25 ;  /* 0x00003340160e7816 */ /* 0x000fe40000000019 */
[----:B------:R-:W-:Y:S02]  /*1b70*/  SHF.R.U32.HI R10, RZ, 0x8, R23 ;  /* 0x00000008ff0a7819 */ /* 0x000fe40000011617 */
[----:B------:R-:W-:Y:S01]  /*1b80*/  SHF.R.U32.HI R15, RZ, 0x8, R12 ;  /* 0x00000008ff0f7819 */ /* 0x000fe2000001160c */
[----:B0-----:R-:W-:Y:S01]  /*1b90*/  IMAD.SHL.U32 R4, R4, 0x1000000, RZ ;  /* 0x0100000004047824 */ /* 0x001fe200078e00ff */
[----:B------:R-:W-:-:S02]  /*1ba0*/  SHF.R.U32.HI R25, RZ, 0x18, R27 ;  /* 0x00000018ff197819 */ /* 0x000fc4000001161b */
[----:B------:R-:W-:Y:S02]  /*1bb0*/  SHF.R.U32.HI R28, RZ, 0x18, R24 ;  /* 0x00000018ff1c7819 */ /* 0x000fe40000011618 */
[----:B------:R-:W-:Y:S02]  /*1bc0*/  SHF.R.U32.HI R9, RZ, 0x10, R23 ;  /* 0x00000010ff097819 */ /* 0x000fe40000011617 */
[----:B------:R-:W-:Y:S02]  /*1bd0*/  SHF.R.U32.HI R22, RZ, 0x10, R12 ;  /* 0x00000010ff167819 */ /* 0x000fe4000001160c */
[----:B------:R-:W-:Y:S02]  /*1be0*/  PRMT R10, R10, 0x3340, R15 ;  /* 0x000033400a0a7816 */ /* 0x000fe4000000000f */
[----:B------:R-:W-:Y:S02]  /*1bf0*/  PRMT R15, R25, 0x3340, R28 ;  /* 0x00003340190f7816 */ /* 0x000fe4000000001c */
[----:B------:R-:W-:-:S02]  /*1c00*/  SHF.R.U32.HI R25, RZ, 0x8, R27 ;  /* 0x00000008ff197819 */ /* 0x000fc4000001161b */
[----:B------:R-:W-:Y:S02]  /*1c10*/  SHF.R.U32.HI R28, RZ, 0x8, R24 ;  /* 0x00000008ff1c7819 */ /* 0x000fe40000011618 */
[----:B------:R-:W-:Y:S02]  /*1c20*/  PRMT R9, R9, 0x3340, R22 ;  /* 0x0000334009097816 */ /* 0x000fe40000000016 */
[----:B------:R-:W-:Y:S02]  /*1c30*/  PRMT R22, R13, 0x3340, R26 ;  /* 0x000033400d167816 */ /* 0x000fe4000000001a */
[----:B------:R-:W-:Y:S02]  /*1c40*/  SHF.R.U32.HI R32, RZ, 0x10, R27 ;  /* 0x00000010ff207819 */ /* 0x000fe4000001161b */
[----:B------:R-:W-:Y:S02]  /*1c50*/  SHF.R.U32.HI R29, RZ, 0x10, R24 ;  /* 0x00000010ff1d7819 */ /* 0x000fe40000011618 */
[----:B------:R-:W-:-:S02]  /*1c60*/  PRMT R13, R25, 0x3340, R28 ;  /* 0x00003340190d7816 */ /* 0x000fc4000000001c */
[----:B------:R-:W-:Y:S02]  /*1c70*/  LOP3.LUT R25, R7, R4, RZ, 0x3c, !PT ;  /* 0x0000000407197212 */ /* 0x000fe400078e3cff */
[----:B------:R-:W-:Y:S02]  /*1c80*/  PRMT R33, R33, 0x3340, R20 ;  /* 0x0000334021217816 */ /* 0x000fe40000000014 */
[----:B------:R-:W-:Y:S02]  /*1c90*/  PRMT R32, R32, 0x3340, R29 ;  /* 0x0000334020207816 */ /* 0x000fe4000000001d */
[----:B------:R-:W-:Y:S02]  /*1ca0*/  PRMT R4, R8, 0x5410, R31 ;  /* 0x0000541008047816 */ /* 0x000fe4000000001f */
[----:B------:R-:W-:Y:S02]  /*1cb0*/  LOP3.LUT R29, R26, R20, R25, 0x96, !PT ;  /* 0x000000141a1d7212 */ /* 0x000fe400078e9619 */
[----:B------:R-:W-:-:S02]  /*1cc0*/  LOP3.LUT R31, R23, R25, RZ, 0x3c, !PT ;  /* 0x00000019171f7212 */ /* 0x000fc400078e3cff */
[----:B------:R-:W-:Y:S02]  /*1cd0*/  LOP3.LUT R26, R20, R25, RZ, 0x3c, !PT ;  /* 0x00000019141a7212 */ /* 0x000fe400078e3cff */
[----:B------:R-:W-:Y:S02]  /*1ce0*/  PRMT R7, R33, 0x5410, R22 ;  /* 0x0000541021077816 */ /* 0x000fe40000000016 */
[C---:B------:R-:W-:Y:S02]  /*1cf0*/  PRMT R24, R27.reuse, 0x3340, R24 ;  /* 0x000033401b187816 */ /* 0x040fe40000000018 */
[----:B------:R-:W-:Y:S02]  /*1d00*/  LOP3.LUT R22, R27, R20, R25, 0x96, !PT ;  /* 0x000000141b167212 */ /* 0x000fe400078e9619 */
[----:B------:R-:W-:Y:S02]  /*1d10*/  SHF.R.U32.HI R28, RZ, 0x10, R31 ;  /* 0x00000010ff1c7819 */ /* 0x000fe4000001161f */
[----:B------:R-:W-:-:S02]  /*1d20*/  SHF.R.U32.HI R27, RZ, 0x10, R26 ;  /* 0x00000010ff1b7819 */ /* 0x000fc4000001161a */
[----:B------:R-:W-:Y:S02]  /*1d30*/  SHF.R.U32.HI R30, RZ, 0x8, R22 ;  /* 0x00000008ff1e7819 */ /* 0x000fe40000011616 */
[----:B------:R-:W-:Y:S02]  /*1d40*/  PRMT R28, R28, 0x3340, R27 ;  /* 0x000033401c1c7816 */ /* 0x000fe4000000001b */
[----:B------:R-:W-:Y:S02]  /*1d50*/  PRMT R27, R23, 0x3340, R12 ;  /* 0x00003340171b7816 */ /* 0x000fe4000000000c */
[--C-:B------:R-:W-:Y:S02]  /*1d60*/  SHF.R.U32.HI R33, RZ, 0x8, R29.reuse ;  /* 0x00000008ff217819 */ /* 0x100fe4000001161d */
        /* <DEDUP_REMOVED lines=8> */
[----:B------:R-:W-:Y:S02]  /*1df0*/  SHF.R.U32.HI R33, RZ, 0x18, R22 ;  /* 0x00000018ff217819 */ /* 0x000fe40000011616 */
[----:B------:R-:W-:Y:S02]  /*1e00*/  SHF.R.U32.HI R8, RZ, 0x18, R29 ;  /* 0x00000018ff087819 */ /* 0x000fe4000001161d */
[----:B------:R-:W-:Y:S02]  /*1e10*/  PRMT R12, R12, 0x3340, R27 ;  /* 0x000033400c0c7816 */ /* 0x000fe4000000001b */
[----:B------:R-:W-:Y:S02]  /*1e20*/  SHF.R.U32.HI R27, RZ, 0x8, R31 ;  /* 0x00000008ff1b7819 */ /* 0x000fe4000001161f */
[----:B------:R-:W-:Y:S02]  /*1e30*/  SHF.R.U32.HI R24, RZ, 0x8, R26 ;  /* 0x00000008ff187819 */ /* 0x000fe4000001161a */
[----:B------:R-:W-:-:S02]  /*1e40*/  PRMT R33, R33, 0x3340, R8 ;  /* 0x0000334021217816 */ /* 0x000fc40000000008 */
[----:B------:R-:W-:Y:S02]  /*1e50*/  PRMT R8, R14, 0x5410, R15 ;  /* 0x000054100e087816 */ /* 0x000fe4000000000f */
[----:B------:R-:W-:Y:S02]  /*1e60*/  PRMT R10, R10, 0x5410, R13 ;  /* 0x000054100a0a7816 */ /* 0x000fe4000000000d */
[----:B------:R-:W-:Y:S02]  /*1e70*/  PRMT R15, R31, 0x3340, R26 ;  /* 0x000033401f0f7816 */ /* 0x000fe4000000001a */
[----:B------:R-:W-:Y:S02]  /*1e80*/  PRMT R14, R22, 0x3340, R29 ;  /* 0x00003340160e7816 */ /* 0x000fe4000000001d */
[----:B------:R-:W-:Y:S02]  /*1e90*/  PRMT R13, R27, 0x3340, R24 ;  /* 0x000033401b0d7816 */ /* 0x000fe40000000018 */
[----:B------:R-:W-:-:S02]  /*1ea0*/  PRMT R5, R5, 0x5410, R34 ;  /* 0x0000541005057816 */ /* 0x000fc40000000022 */
[----:B------:R-:W-:Y:S02]  /*1eb0*/  PRMT R15, R15, 0x5410, R14 ;  /* 0x000054100f0f7816 */ /* 0x000fe4000000000e */
[----:B------:R-:W-:Y:S01]  /*1ec0*/  LOP3.LUT R21, R18, R21, RZ, 0x3c, !PT ;  /* 0x0000001512157212 */ /* 0x000fe200078e3cff */
[----:B------:R0:W-:Y:S01]  /*1ed0*/  STL.128 [R1+0x80], R4 ;  /* 0x0000800401007387 */ /* 0x0001e20000100c00 */
[----:B------:R-:W-:Y:S02]  /*1ee0*/  PRMT R14, R13, 0x5410, R30 ;  /* 0x000054100d0e7816 */ /* 0x000fe4000000001e */
[----:B---3--:R-:W-:Y:S01]  /*1ef0*/  LOP3.LUT R19, R19, R0, RZ, 0x3c, !PT ;  /* 0x0000000013137212 */ /* 0x008fe200078e3cff */
[----:B------:R-:W-:Y:S01]  /*1f00*/  VIADD R0, R1, 0x10 ;  /* 0x0000001001007836 */ /* 0x000fe20000000000 */
[----:B----4-:R-:W-:Y:S02]  /*1f10*/  LOP3.LUT R18, R16, R3, RZ, 0x3c, !PT ;  /* 0x0000000310127212 */ /* 0x010fe400078e3cff */
[----:B------:R-:W-:-:S02]  /*1f20*/  PRMT R9, R9, 0x5410, R32 ;  /* 0x0000541009097816 */ /* 0x000fc40000000020 */
[----:B------:R-:W-:Y:S02]  /*1f30*/  PRMT R13, R28, 0x5410, R35 ;  /* 0x000054101c0d7816 */ /* 0x000fe40000000023 */
[----:B------:R-:W-:Y:S01]  /*1f40*/  PRMT R12, R12, 0x5410, R33 ;  /* 0x000054100c0c7816 */ /* 0x000fe20000000021 */
[----:B------:R1:W-:Y:S01]  /*1f50*/  STL.128 [R1+0x90], R8 ;  /* 0x0000900801007387 */ /* 0x0003e20000100c00 */
[----:B------:R-:W-:Y:S02]  /*1f60*/  SHF.R.U32.HI R28, RZ, 0x8, R21 ;  /* 0x00000008ff1c7819 */ /* 0x000fe40000011615 */
[----:B-----5:R-:W-:Y:S01]  /*1f70*/  LOP3.LUT R17, R17, R2, RZ, 0x3c, !PT ;  /* 0x0000000211117212 */ /* 0x020fe200078e3cff */
[----:B------:R2:W-:Y:S01]  /*1f80*/  STL.128 [R1+0xa0], R12 ;  /* 0x0000a00c01007387 */ /* 0x0005e20000100c00 */
[----:B0-----:R-:W-:Y:S02]  /*1f90*/  SHF.R.U32.HI R4, RZ, 0x18, R19 ;  /* 0x00000018ff047819 */ /* 0x001fe40000011613 */
[----:B------:R-:W-:-:S02]  /*1fa0*/  SHF.R.U32.HI R5, RZ, 0x18, R18 ;  /* 0x00000018ff057819 */ /* 0x000fc40000011612 */
[----:B------:R-:W-:Y:S02]  /*1fb0*/  SHF.R.U32.HI R16, RZ, 0x18, R21 ;  /* 0x00000018ff107819 */ /* 0x000fe40000011615 */
[C---:B------:R-:W-:Y:S02]  /*1fc0*/  PRMT R2, R21.reuse, 0x7632, R2 ;  /* 0x0000763215027816 */ /* 0x040fe40000000002 */
[----:B------:R-:W-:Y:S02]  /*1fd0*/  PRMT R3, R21, 0x7610, R3 ;  /* 0x0000761015037816 */ /* 0x000fe40000000003 */
[----:B------:R-:W-:Y:S02]  /*1fe0*/  PRMT R30, R28, 0x7610, R30 ;  /* 0x000076101c1e7816 */ /* 0x000fe4000000001e */
[----:B-1----:R-:W-:Y:S02]  /*1ff0*/  SHF.R.U32.HI R10, RZ, 0x8, R19 ;  /* 0x00000008ff0a7819 */ /* 0x002fe40000011613 */
[----:B------:R-:W-:-:S02]  /*2000*/  PRMT R8, R19, 0x7632, R8 ;  /* 0x0000763213087816 */ /* 0x000fc40000000008 */
[----:B--2---:R-:W-:Y:S02]  /*2010*/  PRMT R15, R19, 0x7610, R15 ;  /* 0x00007610130f7816 */ /* 0x004fe4000000000f */
[----:B------:R-:W-:Y:S02]  /*2020*/  SHF.R.U32.HI R19, RZ, 0x8, R18 ;  /* 0x00000008ff137819 */ /* 0x000fe40000011612 */
[----:B------:R-:W-:Y:S02]  /*2030*/  PRMT R12, R18, 0x7632, R12 ;  /* 0x00007632120c7816 */ /* 0x000fe4000000000c */
[--C-:B------:R-:W-:Y:S02]  /*2040*/  SHF.R.U32.HI R11, RZ, 0x18, R17.reuse ;  /* 0x00000018ff0b7819 */ /* 0x100fe40000011611 */
[----:B------:R-:W-:Y:S02]  /*2050*/  SHF.R.U32.HI R13, RZ, 0x8, R17 ;  /* 0x00000008ff0d7819 */ /* 0x000fe40000011611 */
[----:B------:R-:W-:-:S02]  /*2060*/  PRMT R21, R17, 0x7632, R21 ;  /* 0x0000763211157816 */ /* 0x000fc40000000015 */
[----:B------:R-:W-:Y:S02]  /*2070*/  PRMT R14, R4, 0x7610, R14 ;  /* 0x00007610040e7816 */ /* 0x000fe4000000000e */
[----:B------:R-:W-:Y:S02]  /*2080*/  PRMT R28, R5, 0x7610, R28 ;  /* 0x00007610051c7816 */ /* 0x000fe4000000001c */
[----:B------:R-:W-:Y:S02]  /*2090*/  PRMT R31, R31, 0x7632, R31 ;  /* 0x000076321f1f7816 */ /* 0x000fe4000000001f */
[----:B------:R-:W-:-:S07]  /*20a0*/  PRMT R26, R26, 0x7632, R26 ;  /* 0x000076321a1a7816 */ /* 0x000fce000000001a */
.L_x_0:
[----:B------:R0:W2:Y:S01]  /*20b0*/  LDL.128 R4, [R0] ;  /* 0x0000000000047983 */ /* 0x0000a20000100c00 */
[----:B------:R-:W-:Y:S01]  /*20c0*/  LOP3.LUT R9, R28, 0xff, RZ, 0xc0, !PT ;  /* 0x000000ff1c097812 */ /* 0x000fe200078ec0ff */
[----:B------:R-:W-:Y:S01]  /*20d0*/  UIADD3 UR4, UPT, UPT, UR4, 0x1, URZ ;  /* 0x0000000104047890 */ /* 0x000fe2000fffe0ff */
[----:B------:R-:W-:Y:S02]  /*20e0*/  LOP3.LUT R28, R21, 0xff, RZ, 0xc0, !PT ;  /* 0x000000ff151c7812 */ /* 0x000fe400078ec0ff */
[----:B------:R-:W-:Y:S01]  /*20f0*/  LOP3.LUT R30, R30, 0xff, RZ, 0xc0, !PT ;  /* 0x000000ff1e1e7812 */ /* 0x000fe200078ec0ff */
[----:B------:R-:W-:Y:S01]  /*2100*/  UISETP.NE.AND UP0, UPT, UR4, 0x9, UPT ;  /* 0x000000090400788c */ /* 0x000fe2000bf05270 */
[----:B------:R-:W1:Y:S01]  /*2110*/  LDC.S8 R9, c[0x3][R9] ;  /* 0x00c0000009097b82 */ /* 0x000e620000000200 */
[----:B------:R-:W-:Y:S01]  /*2120*/  LOP3.LUT R21, R15, 0xff, RZ, 0xc0, !PT ;  /* 0x000000ff0f157812 */ /* 0x000fe200078ec0ff */
[----:B0-----:R-:W-:Y:S01]  /*2130*/  VIADD R0, R0, 0x10 ;  /* 0x0000001000007836 */ /* 0x001fe20000000000 */
[----:B------:R-:W-:-:S02]  /*2140*/  LOP3.LUT R14, R14, 0xff, RZ, 0xc0, !PT ;  /* 0x000000ff0e0e7812 */ /* 0x000fc400078ec0ff */
[----:B------:R-:W-:Y:S02]  /*2150*/  LOP3.LUT R16, R16, 0xff, RZ, 0xc0, !PT ;  /* 0x000000ff10107812 */ /* 0x000fe400078ec0ff */
[----:B------:R-:W-:Y:S01]  /*2160*/  LOP3.LUT R19, R19, 0xff, RZ, 0xc0, !PT ;  /* 0x000000ff13137812 */ /* 0x000fe200078ec0ff */
[----:B------:R-:W0:Y:S01]  /*2170*/  LDC.S8 R28, c[0x3][R28] ;  /* 0x00c000001c1c7b82 */ /* 0x000e220000000200 */
[----:B------:R-:W-:Y:S02]  /*2180*/  LOP3.LUT R10, R10, 0xff, RZ, 0xc0, !PT ;  /* 0x000000ff0a0a7812 */ /* 0x000fe400078ec0ff */
[----:B------:R-:W-:-:S05]  /*2190*/  LOP3.LUT R18, R18, 0xff, RZ, 0xc0, !PT ;  /* 0x000000ff12127812 */ /* 0x000fca00078ec0ff */
[----:B------:R-:W3:Y:S01]  /*21a0*/  LDC.S8 R30, c[0x3][R30] ;  /* 0x00c000001e1e7b82 */ /* 0x000ee20000000200 */
[----:B-1----:R-:W-:-:S07]  /*21b0*/  ISETP.GE.AND P0, PT, R9, RZ, PT ;  /* 0x000000ff0900720c */ /* 0x002fce0003f06270 */
[----:B------:R-:W1:Y:S01]  /*21c0*/  LDC.S8 R21, c[0x3][R21] ;  /* 0x00c0000015157b82 */ /* 0x000e620000000200 */
[----:B------:R-:W-:Y:S01]  /*21d0*/  IMAD.SHL.U32 R32, R9, 0x2, RZ ;  /* 0x0000000209207824 */ /* 0x000fe200078e00ff */
[C---:B0-----:R-:W-:Y:S01]  /*21e0*/  ISETP.GE.AND P1, PT, R28.reuse, RZ, PT ;  /* 0x000000ff1c00720c */ /* 0x041fe20003f26270 */
[----:B------:R-:W-:-:S05]  /*21f0*/  IMAD.SHL.U32 R15, R28, 0x2, RZ ;  /* 0x000000021c0f7824 */ /* 0x000fca00078e00ff */
[----:B------:R-:W0:Y:S01]  /*2200*/  LDC.S8 R14, c[0x3][R14] ;  /* 0x00c000000e0e7b82 */ /* 0x000e220000000200 */
[----:B------:R-:W-:Y:S02]  /*2210*/  @!P0 LOP3.LUT R32, R32, 0x1b, RZ, 0x3c, !PT ;  /* 0x0000001b20208812 */ /* 0x000fe400078e3cff */
[----:B---3--:R-:W-:-:S05]  /*2220*/  ISETP.GE.AND P2, PT, R30, RZ, PT ;  /* 0x000000ff1e00720c */ /* 0x008fca0003f46270 */
[----:B------:R-:W3:Y:S01]  /*2230*/  LDC.S8 R16, c[0x3][R16] ;  /* 0x00c0000010107b82 */ /* 0x000ee20000000200 */
[----:B------:R-:W-:Y:S02]  /*2240*/  @!P1 LOP3.LUT R15, R15, 0x1b, RZ, 0x3c, !PT ;  /* 0x0000001b0f0f9812 */ /* 0x000fe400078e3cff */
[----:B-1----:R-:W-:-:S05]  /*2250*/  ISETP.GE.AND P0, PT, R21, RZ, PT ;  /* 0x000000ff1500720c */ /* 0x002fca0003f06270 */
[----:B------:R-:W1:Y:S08]  /*2260*/  LDC.S8 R10, c[0x3][R10] ;  /* 0x00c000000a0a7b82 */ /* 0x000e700000000200 */
[----:B------:R-:W4:Y:S01]  /*2270*/  LDC.S8 R18, c[0x3][R18] ;  /* 0x00c0000012127b82 */ /* 0x000f220000000200 */
[----:B--2---:R-:W-:Y:S02]  /*2280*/  PRMT R33, R4, 0x7772, RZ ;  /* 0x0000777204217816 */ /* 0x004fe400000000ff */
[----:B------:R-:W-:-:S02]  /*2290*/  PRMT R34, R5, 0x7772, RZ ;  /* 0x0000777205227816 */ /* 0x000fc400000000ff */
[----:B------:R-:W-:Y:S02]  /*22a0*/  LOP3.LUT R36, R32, R33, RZ, 0x3c, !PT ;  /* 0x0000002120247212 */ /* 0x000fe400078e3cff */
[----:B------:R-:W-:Y:S02]  /*22b0*/  LOP3.LUT R33, R15, R34, RZ, 0x3c, !PT ;  /* 0x000000220f217212 */ /* 0x000fe400078e3cff */
[----:B------:R-:W-:Y:S01]  /*22c0*/  LOP3.LUT R35, R36, R15, RZ, 0x3c, !PT ;  /* 0x0000000f24237212 */ /* 0x000fe200078e3cff */
[----:B------:R-:W-:Y:S01]  /*22d0*/  IMAD.SHL.U32 R36, R30, 0x2, RZ ;  /* 0x000000021e247824 */ /* 0x000fe200078e00ff */
[----:B------:R-:W-:-:S04]  /*22e0*/  PRMT R15, R6, 0x7772, RZ ;  /* 0x00007772060f7816 */ /* 0x000fc800000000ff */
[----:B------:R-:W-:-:S04]  /*22f0*/  @!P2 LOP3.LUT R36, R36, 0x1b, RZ, 0x3c, !PT ;  /* 0x0000001b2424a812 */ /* 0x000fc800078e3cff */
[----:B------:R-:W-:Y:S01]  /*2300*/  LOP3.LUT R34, R33, R36, RZ, 0x3c, !PT ;  /* 0x0000002421227212 */ /* 0x000fe200078e3cff */
[----:B------:R-:W-:Y:S01]  /*2310*/  IMAD.SHL.U32 R33, R21, 0x2, RZ ;  /* 0x0000000215217824 */ /* 0x000fe200078e00ff */
[----:B------:R-:W-:Y:S02]  /*2320*/  LOP3.LUT R36, R36, R15, RZ, 0x3c, !PT ;  /* 0x0000000f24247212 */ /* 0x000fe400078e3cff */
[----:B------:R-:W-:Y:S02]  /*2330*/  LOP3.LUT R15, R12, 0xff, RZ, 0xc0, !PT ;  /* 0x000000ff0c0f7812 */ /* 0x000fe400078ec0ff */
[----:B------:R-:W-:Y:S02]  /*2340*/  @!P0 LOP3.LUT R33, R33, 0x1b, RZ, 0x3c, !PT ;  /* 0x0000001b21218812 */ /* 0x000fe400078e3cff */
[----:B------:R-:W-:Y:S02]  /*2350*/  LOP3.LUT R34, R21, R34, R30, 0x96, !PT ;  /* 0x0000002215227212 */ /* 0x000fe400078e961e */
[----:B------:R-:W2:Y:S01]  /*2360*/  LDC.S8 R15, c[0x3][R15] ;  /* 0x00c000000f0f7b82 */ /* 0x000ea20000000200 */
[----:B------:R-:W-:-:S02]  /*2370*/  LOP3.LUT R12, R36, R33, RZ, 0x3c, !PT ;  /* 0x00000021240c7212 */ /* 0x000fc400078e3cff */
[----:B------:R-:W-:Y:S02]  /*2380*/  LOP3.LUT R36, R13, 0xff, RZ, 0xc0, !PT ;  /* 0x000000ff0d247812 */ /* 0x000fe400078ec0ff */
[----:B------:R-:W-:Y:S02]  /*2390*/  LOP3.LUT R13, R21, R35, R28, 0x96, !PT ;  /* 0x00000023150d7212 */ /* 0x000fe400078e961c */
[----:B------:R-:W-:Y:S02]  /*23a0*/  LOP3.LUT R35, R9, R12, R21, 0x96, !PT ;  /* 0x0000000c09237212 */ /* 0x000fe400078e9615 */
[----:B------:R-:W-:Y:S01]  /*23b0*/  PRMT R12, R7, 0x7772, RZ ;  /* 0x00007772070c7816 */ /* 0x000fe200000000ff */
[----:B------:R-:W5:Y:S01]  /*23c0*/  LDC.S8 R21, c[0x3][R36] ;  /* 0x00c0000024157b82 */ /* 0x000f620000000200 */
[----:B0-----:R-:W-:Y:S02]  /*23d0*/  ISETP.GE.AND P0, PT, R14, RZ, PT ;  /* 0x000000ff0e00720c */ /* 0x001fe40003f06270 */
[----:B------:R-:W-:-:S02]  /*23e0*/  LOP3.LUT R33, R33, R12, RZ, 0x3c, !PT ;  /* 0x0000000c21217212 */ /* 0x000fc400078e3cff */
[----:B------:R-:W-:Y:S02]  /*23f0*/  LOP3.LUT R12, R34, R9, RZ, 0x3c, !PT ;  /* 0x00000009220c7212 */ /* 0x000fe400078e3cff */
[----:B------:R-:W-:Y:S02]  /*2400*/  LOP3.LUT R34, R3, 0xff, RZ, 0xc0, !PT ;  /* 0x000000ff03227812 */ /* 0x000fe400078ec0ff */
[----:B------:R-:W-:Y:S02]  /*2410*/  LOP3.LUT R33, R33, R32, RZ, 0x3c, !PT ;  /* 0x0000002021217212 */ /* 0x000fe400078e3cff */
[----:B------:R-:W-:Y:S02]  /*2420*/  LOP3.LUT R13, R13, R30, RZ, 0x3c, !PT ;  /* 0x0000001e0d0d7212 */ /* 0x000fe400078e3cff */
[----:B------:R-:W0:Y:S01]  /*2430*/  LDC.S8 R34, c[0x3][R34] ;  /* 0x00c0000022227b82 */ /* 0x000e220000000200 */
[----:B--2---:R-:W-:Y:S02]  /*2440*/  ISETP.GE.AND P1, PT, R15, RZ, PT ;  /* 0x000000ff0f00720c */ /* 0x004fe40003f26270 */
[----:B------:R-:W-:Y:S01]  /*2450*/  LOP3.LUT R9, R30, R33, R9, 0x96, !PT ;  /* 0x000000211e097212 */ /* 0x000fe200078e9609 */
[----:B------:R-:W-:Y:S01]  /*2460*/  IMAD.SHL.U32 R30, R14, 0x2, RZ ;  /* 0x000000020e1e7824 */ /* 0x000fe200078e00ff */
[----:B------:R-:W-:-:S02]  /*2470*/  LOP3.LUT R3, R35, R28, RZ, 0x3c, !PT ;  /* 0x0000001c23037212 */ /* 0x000fc400078e3cff */
[----:B------:R-:W-:Y:S01]  /*2480*/  LOP3.LUT R9, R9, R28, RZ, 0x3c, !PT ;  /* 0x0000001c09097212 */ /* 0x000fe200078e3cff */
[----:B------:R-:W-:Y:S01]  /*2490*/  IMAD.SHL.U32 R28, R15, 0x2, RZ ;  /* 0x000000020f1c7824 */ /* 0x000fe200078e00ff */
[----:B------:R-:W-:Y:S02]  /*24a0*/  @!P0 LOP3.LUT R30, R30, 0x1b, RZ, 0x3c, !PT ;  /* 0x0000001b1e1e8812 */ /* 0x000fe400078e3cff */
[----:B------:R-:W-:Y:S02]  /*24b0*/  PRMT R33, R4, 0x7771, RZ ;  /* 0x0000777104217816 */ /* 0x000fe400000000ff */
[----:B-----5:R-:W-:Y:S02]  /*24c0*/  ISETP.GE.AND P2, PT, R21, RZ, PT ;  /* 0x000000ff1500720c */ /* 0x020fe40003f46270 */
[----:B------:R-:W-:Y:S02]  /*24d0*/  @!P1 LOP3.LUT R28, R28, 0x1b, RZ, 0x3c, !PT ;  /* 0x0000001b1c1c9812 */ /* 0x000fe400078e3cff */
[----:B------:R-:W-:-:S02]  /*24e0*/  LOP3.LUT R35, R30, R33, RZ, 0x3c, !PT ;  /* 0x000000211e237212 */ /* 0x000fc400078e3cff */
[----:B------:R-:W-:Y:S02]  /*24f0*/  PRMT R33, R5, 0x7771, RZ ;  /* 0x0000777105217816 */ /* 0x000fe400000000ff */
[----:B------:R-:W-:Y:S01]  /*2500*/  LOP3.LUT R36, R35, R28, RZ, 0x3c, !PT ;  /* 0x0000001c23247212 */ /* 0x000fe200078e3cff */
[----:B------:R-:W-:Y:S01]  /*2510*/  IMAD.SHL.U32 R35, R21, 0x2, RZ ;  /* 0x0000000215237824 */ /* 0x000fe200078e00ff */
[----:B------:R-:W-:Y:S02]  /*2520*/  LOP3.LUT R32, R28, R33, RZ, 0x3c, !PT ;  /* 0x000000211c207212 */ /* 0x000fe400078e3cff */
[----:B0-----:R-:W-:Y:S02]  /*2530*/  ISETP.GE.AND P0, PT, R34, RZ, PT ;  /* 0x000000ff2200720c */ /* 0x001fe40003f06270 */
[----:B------:R-:W-:Y:S02]  /*2540*/  @!P2 LOP3.LUT R35, R35, 0x1b, RZ, 0x3c, !PT ;  /* 0x0000001b2323a812 */ /* 0x000fe400078e3cff */
[----:B------:R-:W-:-:S02]  /*2550*/  PRMT R28, R6, 0x7771, RZ ;  /* 0x00007771061c7816 */ /* 0x000fc400000000ff */
[----:B------:R-:W-:Y:S01]  /*2560*/  LOP3.LUT R33, R32, R35, RZ, 0x3c, !PT ;  /* 0x0000002320217212 */ /* 0x000fe200078e3cff */
[----:B------:R-:W-:Y:S01]  /*2570*/  IMAD.SHL.U32 R32, R34, 0x2, RZ ;  /* 0x0000000222207824 */ /* 0x000fe200078e00ff */
[----:B------:R-:W-:Y:S02]  /*2580*/  LOP3.LUT R35, R35, R28, RZ, 0x3c, !PT ;  /* 0x0000001c23237212 */ /* 0x000fe400078e3cff */
[----:B------:R-:W-:Y:S02]  /*2590*/  LOP3.LUT R28, R8, 0xff, RZ, 0xc0, !PT ;  /* 0x000000ff081c7812 */ /* 0x000fe400078ec0ff */
[----:B------:R-:W-:Y:S02]  /*25a0*/  LOP3.LUT R36, R34, R36, R15, 0x96, !PT ;  /* 0x0000002422247212 */ /* 0x000fe400078e960f */
[----:B------:R-:W-:Y:S02]  /*25b0*/  @!P0 LOP3.LUT R32, R32, 0x1b, RZ, 0x3c, !PT ;  /* 0x0000001b20208812 */ /* 0x000fe400078e3cff */
[----:B------:R-:W-:Y:S01]  /*25c0*/  LOP3.LUT R37, R34, R33, R21, 0x96, !PT ;  /* 0x0000002122257212 */ /* 0x000fe200078e9615 */
[----:B------:R-:W0:Y:S01]  /*25d0*/  LDC.S8 R28, c[0x3][R28] ;  /* 0x00c000001c1c7b82 */ /* 0x000e220000000200 */
[----:B------:R-:W-:-:S02]  /*25e0*/  LOP3.LUT R35, R35, R32, RZ, 0x3c, !PT ;  /* 0x0000002023237212 */ /* 0x000fc400078e3cff */
[----:B------:R-:W-:Y:S02]  /*25f0*/  LOP3.LUT R8, R37, R14, RZ, 0x3c, !PT ;  /* 0x0000000e25087212 */ /* 0x000fe400078e3cff */
[----:B------:R-:W-:Y:S02]  /*2600*/  LOP3.LUT R34, R14, R35, R34, 0x96, !PT ;  /* 0x000000230e227212 */ /* 0x000fe400078e9622 */
[----:B------:R-:W-:Y:S01]  /*2610*/  PRMT R35, R7, 0x7771, RZ ;  /* 0x0000777107237816 */ /* 0x000fe200000000ff */
[----:B------:R2:W5:Y:S01]  /*2620*/  LDC.S8 R33, c[0x3][R19] ;  /* 0x00c0000013217b82 */ /* 0x0005620000000200 */
[----:B---3--:R-:W-:Y:S02]  /*2630*/  ISETP.GE.AND P0, PT, R16, RZ, PT ;  /* 0x000000ff1000720c */ /* 0x008fe40003f06270 */
[----:B------:R-:W-:Y:S02]  /*2640*/  LOP3.LUT R35, R32, R35, RZ, 0x3c, !PT ;  /* 0x0000002320237212 */ /* 0x000fe400078e3cff */
[----:B------:R-:W-:-:S02]  /*2650*/  PRMT R37, R4, 0x7770, RZ ;  /* 0x0000777004257816 */ /* 0x000fc400000000ff */
[----:B------:R-:W-:Y:S02]  /*2660*/  LOP3.LUT R35, R35, R30, RZ, 0x3c, !PT ;  /* 0x0000001e23237212 */ /* 0x000fe400078e3cff */
[----:B--2---:R-:W-:Y:S02]  /*2670*/  LOP3.LUT R19, R36, R21, RZ, 0x3c, !PT ;  /* 0x0000001524137212 */ /* 0x004fe400078e3cff */
[----:B------:R-:W-:Y:S02]  /*2680*/  LOP3.LUT R14, R21, R35, R14, 0x96, !PT ;  /* 0x00000023150e7212 */ /* 0x000fe400078e960e */
[----:B------:R-:W-:Y:S02]  /*2690*/  LOP3.LUT R35, R17, 0xff, RZ, 0xc0, !PT ;  /* 0x000000ff11237812 */ /* 0x000fe400078ec0ff */
[----:B------:R-:W-:Y:S01]  /*26a0*/  LOP3.LUT R17, R34, R15, RZ, 0x3c, !PT ;  /* 0x0000000f22117212 */ /* 0x000fe200078e3cff */
[C---:B0-----:R-:W-:Y:S01]  /*26b0*/  IMAD.SHL.U32 R21, R28.reuse, 0x2, RZ ;  /* 0x000000021c157824 */ /* 0x041fe200078e00ff */
[----:B------:R-:W-:-:S02]  /*26c0*/  ISETP.GE.AND P1, PT, R28, RZ, PT ;  /* 0x000000ff1c00720c */ /* 0x000fc40003f26270 */
[----:B------:R-:W0:Y:S01]  /*26d0*/  LDC.S8 R35, c[0x3][R35] ;  /* 0x00c0000023237b82 */ /* 0x000e220000000200 */
[----:B------:R-:W-:Y:S02]  /*26e0*/  LOP3.LUT R36, R11, 0xff, RZ, 0xc0, !PT ;  /* 0x000000ff0b247812 */ /* 0x000fe400078ec0ff */
[----:B------:R-:W-:Y:S01]  /*26f0*/  LOP3.LUT R15, R14, R15, RZ, 0x3c, !PT ;  /* 0x0000000f0e0f7212 */ /* 0x000fe200078e3cff */
[----:B------:R-:W-:Y:S01]  /*2700*/  IMAD.SHL.U32 R14, R16, 0x2, RZ ;  /* 0x00000002100e7824 */ /* 0x000fe200078e00ff */
[C---:B-----5:R-:W-:Y:S01]  /*2710*/  ISETP.GE.AND P2, PT, R33.reuse, RZ, PT ;  /* 0x000000ff2100720c */ /* 0x060fe20003f46270 */
[----:B------:R-:W-:Y:S01]  /*2720*/  IMAD.SHL.U32 R34, R33, 0x2, RZ ;  /* 0x0000000221227824 */ /* 0x000fe200078e00ff */
[----:B------:R-:W-:Y:S02]  /*2730*/  LOP3.LUT R11, R2, 0xff, RZ, 0xc0, !PT ;  /* 0x000000ff020b7812 */ /* 0x000fe400078ec0ff */
[----:B------:R-:W2:Y:S01]  /*2740*/  LDC.S8 R2, c[0x3][R36] ;  /* 0x00c0000024027b82 */ /* 0x000ea20000000200 */
[----:B------:R-:W-:-:S02]  /*2750*/  @!P0 LOP3.LUT R14, R14, 0x1b, RZ, 0x3c, !PT ;  /* 0x0000001b0e0e8812 */ /* 0x000fc400078e3cff */
[----:B------:R-:W-:Y:S02]  /*2760*/  @!P1 LOP3.LUT R21, R21, 0x1b, RZ, 0x3c, !PT ;  /* 0x0000001b15159812 */ /* 0x000fe400078e3cff */
[----:B------:R-:W-:Y:S02]  /*2770*/  LOP3.LUT R30, R14, R37, RZ, 0x3c, !PT ;  /* 0x000000250e1e7212 */ /* 0x000fe400078e3cff */
[----:B------:R-:W-:Y:S01]  /*2780*/  PRMT R32, R5, 0x7770, RZ ;  /* 0x0000777005207816 */ /* 0x000fe200000000ff */
[----:B------:R-:W3:Y:S01]  /*2790*/  LDC.S8 R11, c[0x3][R11] ;  /* 0x00c000000b0b7b82 */ /* 0x000ee20000000200 */
[----:B------:R-:W-:Y:S02]  /*27a0*/  LOP3.LUT R30, R30, R21, RZ, 0x3c, !PT ;  /* 0x000000151e1e7212 */ /* 0x000fe400078e3cff */
[----:B------:R-:W-:Y:S02]  /*27b0*/  LOP3.LUT R37, R21, R32, RZ, 0x3c, !PT ;  /* 0x0000002015257212 */ /* 0x000fe400078e3cff */
[----:B------:R-:W-:-:S02]  /*27c0*/  @!P2 LOP3.LUT R34, R34, 0x1b, RZ, 0x3c, !PT ;  /* 0x0000001b2222a812 */ /* 0x000fc400078e3cff */
[----:B0-----:R-:W-:Y:S02]  /*27d0*/  ISETP.GE.AND P0, PT, R35, RZ, PT ;  /* 0x000000ff2300720c */ /* 0x001fe40003f06270 */
[----:B------:R-:W-:Y:S02]  /*27e0*/  PRMT R21, R6, 0x7770, RZ ;  /* 0x0000777006157816 */ /* 0x000fe400000000ff */
[----:B------:R-:W-:Y:S02]  /*27f0*/  LOP3.LUT R32, R37, R34, RZ, 0x3c, !PT ;  /* 0x0000002225207212 */ /* 0x000fe400078e3cff */
[----:B------:R-:W-:Y:S01]  /*2800*/  LOP3.LUT R34, R34, R21, RZ, 0x3c, !PT ;  /* 0x0000001522227212 */ /* 0x000fe200078e3cff */
[C---:B------:R-:W-:Y:S01]  /*2810*/  IMAD.SHL.U32 R21, R35.reuse, 0x2, RZ ;  /* 0x0000000223157824 */ /* 0x040fe200078e00ff */
[----:B------:R-:W-:Y:S02]  /*2820*/  LOP3.LUT R37, R35, R32, R33, 0x96, !PT ;  /* 0x0000002023257212 */ /* 0x000fe400078e9621 */
[----:B------:R-:W-:-:S02]  /*2830*/  PRMT R32, R7, 0x7770, RZ ;  /* 0x0000777007207816 */ /* 0x000fc400000000ff */
[----:B--2---:R-:W-:Y:S02]  /*2840*/  ISETP.GE.AND P1, PT, R2, RZ, PT ;  /* 0x000000ff0200720c */ /* 0x004fe40003f26270 */
[----:B------:R-:W-:Y:S02]  /*2850*/  @!P0 LOP3.LUT R21, R21, 0x1b, RZ, 0x3c, !PT ;  /* 0x0000001b15158812 */ /* 0x000fe400078e3cff */
[----:B------:R-:W-:Y:S02]  /*2860*/  LOP3.LUT R30, R35, R30, R28, 0x96, !PT ;  /* 0x0000001e231e7212 */ /* 0x000fe400078e961c */
[----:B------:R-:W-:Y:S02]  /*2870*/  LOP3.LUT R34, R34, R21, RZ, 0x3c, !PT ;  /* 0x0000001522227212 */ /* 0x000fe400078e3cff */
[----:B------:R-:W-:Y:S02]  /*2880*/  LOP3.LUT R21, R21, R32, RZ, 0x3c, !PT ;  /* 0x0000002015157212 */ /* 0x000fe400078e3cff */
[----:B---3--:R-:W-:-:S02]  /*2890*/  ISETP.GE.AND P0, PT, R11, RZ, PT ;  /* 0x000000ff0b00720c */ /* 0x008fc40003f06270 */
[----:B------:R-:W-:Y:S01]  /*28a0*/  LOP3.LUT R21, R21, R14, RZ, 0x3c, !PT ;  /* 0x0000000e15157212 */ /* 0x000fe200078e3cff */
[----:B------:R-:W-:Y:S01]  /*28b0*/  IMAD.SHL.U32 R14, R2, 0x2, RZ ;  /* 0x00000002020e7824 */ /* 0x000fe200078e00ff */
[----:B------:R-:W-:Y:S02]  /*28c0*/  LOP3.LUT R30, R30, R33, RZ, 0x3c, !PT ;  /* 0x000000211e1e7212 */ /* 0x000fe400078e3cff */
[----:B------:R-:W-:Y:S02]  /*28d0*/  LOP3.LUT R35, R16, R34, R35, 0x96, !PT ;  /* 0x0000002210237212 */ /* 0x000fe400078e9623 */
[----:B------:R-:W-:Y:S02]  /*28e0*/  LOP3.LUT R37, R37, R16, RZ, 0x3c, !PT ;  /* 0x0000001025257212 */ /* 0x000fe400078e3cff */
[----:B------:R-:W-:Y:S02]  /*28f0*/  LOP3.LUT R33, R33, R21, R16, 0x96, !PT ;  /* 0x0000001521217212 */ /* 0x000fe400078e9610 */
[----:B------:R-:W-:Y:S01]  /*2900*/  PRMT R16, R5, 0x7773, RZ ;  /* 0x0000777305107816 */ /* 0x000fe200000000ff */
[----:B------:R-:W-:Y:S01]  /*2910*/  IMAD.SHL.U32 R5, R11, 0x2, RZ ;  /* 0x000000020b057824 */ /* 0x000fe200078e00ff */
[----:B------:R-:W-:-:S02]  /*2920*/  @!P1 LOP3.LUT R14, R14, 0x1b, RZ, 0x3c, !PT ;  /* 0x0000001b0e0e9812 */ /* 0x000fc400078e3cff */
[----:B-1----:R-:W-:Y:S02]  /*2930*/  ISETP.GE.AND P1, PT, R10, RZ, PT ;  /* 0x000000ff0a00720c */ /* 0x002fe40003f26270 */
[----:B----4-:R-:W-:Y:S02]  /*2940*/  ISETP.GE.AND P2, PT, R18, RZ, PT ;  /* 0x000000ff1200720c */ /* 0x010fe40003f46270 */
[----:B------:R-:W-:Y:S02]  /*2950*/  PRMT R21, R4, 0x7773, RZ ;  /* 0x0000777304157816 */ /* 0x000fe400000000ff */
[----:B------:R-:W-:Y:S02]  /*2960*/  @!P0 LOP3.LUT R5, R5, 0x1b, RZ, 0x3c, !PT ;  /* 0x0000001b05058812 */ /* 0x000fe400078e3cff */
[----:B------:R-:W-:Y:S01]  /*2970*/  LOP3.LUT R32, R14, R21, RZ, 0x3c, !PT ;  /* 0x000000150e207212 */ /* 0x000fe200078e3cff */
[----:B------:R-:W-:Y:S01]  /*2980*/  IMAD.SHL.U32 R21, R10, 0x2, RZ ;  /* 0x000000020a157824 */ /* 0x000fe200078e00ff */
[----:B------:R-:W-:-:S02]  /*2990*/  LOP3.LUT R4, R5, R16, RZ, 0x3c, !PT ;  /* 0x0000001005047212 */ /* 0x000fc400078e3cff */
[----:B------:R-:W-:Y:S01]  /*29a0*/  PRMT R16, R6, 0x7773, RZ ;  /* 0x0000777306107816 */ /* 0x000fe200000000ff */
[----:B------:R-:W-:Y:S01]  /*29b0*/  IMAD.SHL.U32 R6, R18, 0x2, RZ ;  /* 0x0000000212067824 */ /* 0x000fe200078e00ff */
[----:B------:R-:W-:Y:S02]  /*29c0*/  @!P1 LOP3.LUT R21, R21, 0x1b, RZ, 0x3c, !PT ;  /* 0x0000001b15159812 */ /* 0x000fe400078e3cff */
[----:B------:R-:W-:Y:S02]  /*29d0*/  PRMT R7, R7, 0x7773, RZ ;  /* 0x0000777307077816 */ /* 0x000fe400000000ff */
[----:B------:R-:W-:Y:S02]  /*29e0*/  @!P2 LOP3.LUT R6, R6, 0x1b, RZ, 0x3c, !PT ;  /* 0x0000001b0606a812 */ /* 0x000fe400078e3cff */
[----:B------:R-:W-:Y:S02]  /*29f0*/  LOP3.LUT R16, R21, R16, RZ, 0x3c, !PT ;  /* 0x0000001015107212 */ /* 0x000fe400078e3cff */
[----:B------:R-:W-:-:S02]  /*2a00*/  LOP3.LUT R21, R4, R21, RZ, 0x3c, !PT ;  /* 0x0000001504157212 */ /* 0x000fc400078e3cff */
[----:B------:R-:W-:Y:S02]  /*2a10*/  LOP3.LUT R4, R6, R7, RZ, 0x3c, !PT ;  /* 0x0000000706047212 */ /* 0x000fe400078e3cff */
[----:B------:R-:W-:Y:S02]  /*2a20*/  LOP3.LUT R5, R32, R5, RZ, 0x3c, !PT ;  /* 0x0000000520057212 */ /* 0x000fe400078e3cff */
[----:B------:R-:W-:Y:S02]  /*2a30*/  LOP3.LUT R7, R16, R6, RZ, 0x3c, !PT ;  /* 0x0000000610077212 */ /* 0x000fe400078e3cff */
[----:B------:R-:W-:Y:S02]  /*2a40*/  LOP3.LUT R14, R4, R14, RZ, 0x3c, !PT ;  /* 0x0000000e040e7212 */ /* 0x000fe400078e3cff */
[----:B------:R-:W-:Y:S02]  /*2a50*/  LOP3.LUT R5, R18, R5, R11, 0x96, !PT ;  /* 0x0000000512057212 */ /* 0x000fe400078e960b */
[----:B------:R-:W-:-:S02]  /*2a60*/  LOP3.LUT R6, R2, R7, R18, 0x96, !PT ;  /* 0x0000000702067212 */ /* 0x000fc400078e9612 */
[----:B------:R-:W-:Y:S02]  /*2a70*/  LOP3.LUT R14, R10, R14, R2, 0x96, !PT ;  /* 0x0000000e0a0e7212 */ /* 0x000fe400078e9602 */
[----:B------:R-:W-:Y:S02]  /*2a80*/  LOP3.LUT R21, R18, R21, R10, 0x96, !PT ;  /* 0x0000001512157212 */ /* 0x000fe400078e960a */
[----:B------:R-:W-:Y:S02]  /*2a90*/  LOP3.LUT R10, R5, R10, RZ, 0x3c, !PT ;  /* 0x0000000a050a7212 */ /* 0x000fe400078e3cff */
[-C--:B------:R-:W-:Y:S02]  /*2aa0*/  LOP3.LUT R35, R35, R28.reuse, RZ, 0x3c, !PT ;  /* 0x0000001c23237212 */ /* 0x080fe400078e3cff */
[----:B------:R-:W-:Y:S02]  /*2ab0*/  LOP3.LUT R4, R33, R28, RZ, 0x3c, !PT ;  /* 0x0000001c21047212 */ /* 0x000fe400078e3cff */
[----:B------:R-:W-:-:S02]  /*2ac0*/  LOP3.LUT R6, R6, R11, RZ, 0x3c, !PT ;  /* 0x0000000b06067212 */ /* 0x000fc400078e3cff */
[----:B------:R-:W-:Y:S02]  /*2ad0*/  LOP3.LUT R5, R14, R11, RZ, 0x3c, !PT ;  /* 0x0000000b0e057212 */ /* 0x000fe400078e3cff */
[----:B------:R-:W-:Y:S02]  /*2ae0*/  PRMT R14, R19, 0x7610, R14 ;  /* 0x00007610130e7816 */ /* 0x000fe4000000000e */
[----:B------:R-:W-:Y:S02]  /*2af0*/  PRMT R11, R10, 0x7610, R11 ;  /* 0x000076100a0b7816 */ /* 0x000fe4000000000b */
[----:B------:R-:W-:Y:S02]  /*2b00*/  LOP3.LUT R21, R21, R2, RZ, 0x3c, !PT ;  /* 0x0000000215157212 */ /* 0x000fe400078e3cff */
[----:B------:R-:W-:Y:S02]  /*2b10*/  PRMT R16, R30, 0x7610, R16 ;  /* 0x000076101e107816 */ /* 0x000fe40000000010 */
        /* <DEDUP_REMOVED lines=8> */
[----:B------:R-:W-:Y:S01]  /*2ba0*/  PRMT R17, R5, 0x7610, R17 ;  /* 0x0000761005117816 */ /* 0x000fe20000000011 */
[----:B------:R-:W-:Y:S06]  /*2bb0*/  BRA.U UP0, `(.L_x_0) ;  /* 0xfffffff5003c7547 */ /* 0x000fec000b83ffff */
[----:B------:R-:W-:Y:S02]  /*2bc0*/  LOP3.LUT R9, R16, 0xff, RZ, 0xc0, !PT ;  /* 0x000000ff10097812 */ /* 0x000fe400078ec0ff */
[----:B------:R-:W-:Y:S02]  /*2bd0*/  LOP3.LUT R0, R14, 0xff, RZ, 0xc0, !PT ;  /* 0x000000ff0e007812 */ /* 0x000fe400078ec0ff */
[----:B------:R-:W-:Y:S02]  /*2be0*/  LOP3.LUT R4, R28, 0xff, RZ, 0xc0, !PT ;  /* 0x000000ff1c047812 */ /* 0x000fe400078ec0ff */
[----:B------:R-:W0:Y:S01]  /*2bf0*/  LDC.U8 R9, c[0x3][R9] ;  /* 0x00c0000009097b82 */ /* 0x000e220000000000 */
[----:B------:R-:W-:Y:S02]  /*2c00*/  LOP3.LUT R6, R2, 0xff, RZ, 0xc0, !PT ;  /* 0x000000ff02067812 */ /* 0x000fe400078ec0ff */
[----:B------:R-:W-:Y:S02]  /*2c10*/  LOP3.LUT R14, R21, 0xff, RZ, 0xc0, !PT ;  /* 0x000000ff150e7812 */ /* 0x000fe400078ec0ff */
[----:B------:R-:W-:-:S02]  /*2c20*/  LOP3.LUT R5, R11, 0xff, RZ, 0xc0, !PT ;  /* 0x000000ff0b057812 */ /* 0x000fc400078ec0ff */
[----:B------:R-:W-:Y:S01]  /*2c30*/  LOP3.LUT R8, R8, 0xff, RZ, 0xc0, !PT ;  /* 0x000000ff08087812 */ /* 0x000fe200078ec0ff */
[----:B------:R-:W1:Y:S01]  /*2c40*/  LDC.U8 R0, c[0x3][R0] ;  /* 0x00c0000000007b82 */ /* 0x000e620000000000 */
[----:B------:R-:W-:Y:S02]  /*2c50*/  LOP3.LUT R7, R12, 0xff, RZ, 0xc0, !PT ;  /* 0x000000ff0c077812 */ /* 0x000fe400078ec0ff */
[-C--:B------:R-:W-:Y:S02]  /*2c60*/  LOP3.LUT R2, R23, R25.reuse, RZ, 0x3c, !PT ;  /* 0x0000001917027212 */ /* 0x080fe400078e3cff */
[----:B------:R-:W-:Y:S02]  /*2c70*/  LOP3.LUT R11, R20, R25, RZ, 0x3c, !PT ;  /* 0x00000019140b7212 */ /* 0x000fe400078e3cff */
[----:B------:R-:W-:Y:S01]  /*2c80*/  SHF.R.U32.HI R2, RZ, 0x18, R2 ;  /* 0x00000018ff027819 */ /* 0x000fe20000011602 */
[----:B------:R-:W2:Y:S01]  /*2c90*/  LDC.U8 R4, c[0x3][R4] ;  /* 0x00c0000004047b82 */ /* 0x000ea20000000000 */
[----:B------:R-:W-:-:S02]  /*2ca0*/  SHF.R.U32.HI R11, RZ, 0x18, R11 ;  /* 0x00000018ff0b7819 */ /* 0x000fc4000001160b */
[----:B------:R-:W-:Y:S02]  /*2cb0*/  SHF.R.U32.HI R12, RZ, 0x18, R29 ;  /* 0x00000018ff0c7819 */ /* 0x000fe4000001161d */
[----:B------:R-:W-:Y:S02]  /*2cc0*/  LOP3.LUT R30, R30, 0xff, RZ, 0xc0, !PT ;  /* 0x000000ff1e1e7812 */ /* 0x000fe400078ec0ff */
[----:B------:R-:W-:Y:S01]  /*2cd0*/  LOP3.LUT R18, R18, 0xff, RZ, 0xc0, !PT ;  /* 0x000000ff12127812 */ /* 0x000fe200078ec0ff */
[----:B------:R-:W3:Y:S01]  /*2ce0*/  LDC.U8 R6, c[0x3][R6] ;  /* 0x00c0000006067b82 */ /* 0x000ee20000000000 */
[----:B0-----:R-:W-:Y:S02]  /*2cf0*/  LOP3.LUT R2, R9, R2, RZ, 0x3c, !PT ;  /* 0x0000000209027212 */ /* 0x001fe400078e3cff */
[----:B------:R-:W-:-:S05]  /*2d00*/  SHF.R.U32.HI R9, RZ, 0x18, R22 ;  /* 0x00000018ff097819 */ /* 0x000fca0000011616 */
[----:B------:R-:W0:Y:S01]  /*2d10*/  LDC.U8 R14, c[0x3][R14] ;  /* 0x00c000000e0e7b82 */ /* 0x000e220000000000 */
[----:B-1----:R-:W-:Y:S02]  /*2d20*/  LOP3.LUT R0, R0, R11, RZ, 0x3c, !PT ;  /* 0x0000000b00007212 */ /* 0x002fe400078e3cff */
[----:B------:R-:W-:-:S05]  /*2d30*/  PRMT R11, R29, 0x7632, R11 ;  /* 0x000076321d0b7816 */ /* 0x000fca000000000b */
[----:B------:R-:W1:Y:S01]  /*2d40*/  LDC.U8 R5, c[0x3][R5] ;  /* 0x00c0000005057b82 */ /* 0x000e620000000000 */
[----:B--2---:R-:W-:Y:S02]  /*2d50*/  LOP3.LUT R4, R4, R9, RZ, 0x3c, !PT ;  /* 0x0000000904047212 */ /* 0x004fe400078e3cff */
[----:B------:R-:W-:-:S05]  /*2d60*/  PRMT R9, R22, 0x7632, R9 ;  /* 0x0000763216097816 */ /* 0x000fca0000000009 */
[----:B------:R-:W2:Y:S01]  /*2d70*/  LDC.U8 R8, c[0x3][R8] ;  /* 0x00c0000008087b82 */ /* 0x000ea20000000000 */
[----:B---3--:R-:W-:Y:S02]  /*2d80*/  LOP3.LUT R6, R6, 0xffff, R11, 0x48, !PT ;  /* 0x0000ffff06067812 */ /* 0x008fe400078e480b */
[----:B------:R-:W-:Y:S02]  /*2d90*/  LOP3.LUT R11, R10, 0xff, RZ, 0xc0, !PT ;  /* 0x000000ff0a0b7812 */ /* 0x000fe400078ec0ff */
[----:B------:R-:W-:Y:S01]  /*2da0*/  LOP3.LUT R10, R17, 0xff, RZ, 0xc0, !PT ;  /* 0x000000ff110a7812 */ /* 0x000fe200078ec0ff */
[----:B------:R-:W-:Y:S02]  /*2db0*/  IMAD.U32 R6, R6, 0x10000, RZ ;  /* 0x0001000006067824 */ /* 0x000fe400078e00ff */
[----:B------:R-:W3:Y:S01]  /*2dc0*/  LDC.U8 R7, c[0x3][R7] ;  /* 0x00c0000007077b82 */ /* 0x000ee20000000000 */
[----:B0-----:R-:W-:Y:S02]  /*2dd0*/  LOP3.LUT R14, R14, 0xffff, R9, 0x48, !PT ;  /* 0x0000ffff0e0e7812 */ /* 0x001fe400078e4809 */
[----:B------:R-:W-:-:S02]  /*2de0*/  LOP3.LUT R9, R13, 0xff, RZ, 0xc0, !PT ;  /* 0x000000ff0d097812 */ /* 0x000fc400078ec0ff */
[----:B------:R-:W-:Y:S01]  /*2df0*/  LOP3.LUT R16, R6, 0xff0000, RZ, 0xc0, !PT ;  /* 0x00ff000006107812 */ /* 0x000fe200078ec0ff */
[----:B------:R-:W-:Y:S01]  /*2e00*/  IMAD.U32 R14, R14, 0x10000, RZ ;  /* 0x000100000e0e7824 */ /* 0x000fe200078e00ff */
[----:B-1----:R-:W-:Y:S01]  /*2e10*/  LOP3.LUT R5, R5, R12, RZ, 0x3c, !PT ;  /* 0x0000000c05057212 */ /* 0x002fe200078e3cff */
[----:B------:R-:W0:Y:S01]  /*2e20*/  LDC.U8 R11, c[0x3][R11] ;  /* 0x00c000000b0b7b82 */ /* 0x000e220000000000 */
[----:B------:R-:W-:Y:S02]  /*2e30*/  LOP3.LUT R12, R19, 0xff, RZ, 0xc0, !PT ;  /* 0x000000ff130c7812 */ /* 0x000fe400078ec0ff */
[----:B------:R-:W-:Y:S01]  /*2e40*/  LOP3.LUT R17, R14, 0xff0000, RZ, 0xc0, !PT ;  /* 0x00ff00000e117812 */ /* 0x000fe200078ec0ff */
[----:B------:R-:W-:Y:S01]  /*2e50*/  IMAD R5, R5, 0x1000000, R16 ;  /* 0x0100000005057824 */ /* 0x000fe200078e0210 */
[----:B------:R-:W-:Y:S02]  /*2e60*/  SHF.R.U32.HI R14, RZ, 0x8, R29 ;  /* 0x00000008ff0e7819 */ /* 0x000fe4000001161d */
[----:B--2---:R-:W-:Y:S01]  /*2e70*/  LOP3.LUT R31, R8, 0xffff, R31, 0x48, !PT ;  /* 0x0000ffff081f7812 */ /* 0x004fe200078e481f */
[----:B------:R-:W1:Y:S01]  /*2e80*/  LDC.U8 R9, c[0x3][R9] ;  /* 0x00c0000009097b82 */ /* 0x000e620000000000 */
[----:B------:R-:W-:Y:S01]  /*2e90*/  LOP3.LUT R8, R3, 0xff, RZ, 0xc0, !PT ;  /* 0x000000ff03087812 */ /* 0x000fe200078ec0ff */
[----:B------:R-:W-:Y:S01]  /*2ea0*/  IMAD R4, R4, 0x1000000, R17 ;  /* 0x0100000004047824 */ /* 0x000fe200078e0211 */
[----:B------:R-:W-:Y:S01]  /*2eb0*/  SHF.R.U32.HI R16, RZ, 0x8, R22 ;  /* 0x00000008ff107819 */ /* 0x000fe20000011616 */
[----:B------:R-:W-:Y:S01]  /*2ec0*/  IMAD.U32 R31, R31, 0x10000, RZ ;  /* 0x000100001f1f7824 */ /* 0x000fe200078e00ff */
[----:B---3--:R-:W-:-:S03]  /*2ed0*/  LOP3.LUT R26, R7, 0xffff, R26, 0x48, !PT ;  /* 0x0000ffff071a7812 */ /* 0x008fc600078e481a */
[----:B------:R-:W2:Y:S01]  /*2ee0*/  LDC.U8 R13, c[0x3][R30] ;  /* 0x00c000001e0d7b82 */ /* 0x000ea20000000000 */
[----:B------:R-:W-:Y:S02]  /*2ef0*/  LOP3.LUT R7, R15, 0xff, RZ, 0xc0, !PT ;  /* 0x000000ff0f077812 */ /* 0x000fe400078ec0ff */
[----:B------:R-:W-:Y:S01]  /*2f00*/  LOP3.LUT R31, R31, 0xff0000, RZ, 0xc0, !PT ;  /* 0x00ff00001f1f7812 */ /* 0x000fe200078ec0ff */
[----:B------:R-:W-:-:S04]  /*2f10*/  IMAD.U32 R26, R26, 0x10000, RZ ;  /* 0x000100001a1a7824 */ /* 0x000fc800078e00ff */
[----:B------:R-:W3:Y:S01]  /*2f20*/  LDC.U8 R12, c[0x3][R12] ;  /* 0x00c000000c0c7b82 */ /* 0x000ee20000000000 */
[----:B------:R-:W-:Y:S01]  /*2f30*/  IMAD R31, R2, 0x1000000, R31 ;  /* 0x01000000021f7824 */ /* 0x000fe200078e021f */
[----:B------:R-:W-:Y:S02]  /*2f40*/  LOP3.LUT R15, R26, 0xff0000, RZ, 0xc0, !PT ;  /* 0x00ff00001a0f7812 */ /* 0x000fe400078ec0ff */
[----:B0-----:R-:W-:-:S03]  /*2f50*/  LOP3.LUT R14, R11, 0xff, R14, 0x48, !PT ;  /* 0x000000ff0b0e7812 */ /* 0x001fc600078e480e */
[----:B------:R-:W-:Y:S01]  /*2f60*/  IMAD R0, R0, 0x1000000, R15 ;  /* 0x0100000000007824 */ /* 0x000fe200078e020f */
[----:B------:R-:W0:Y:S01]  /*2f70*/  LDC.U8 R8, c[0x3][R8] ;  /* 0x00c0000008087b82 */ /* 0x000e220000000000 */
[----:B-1----:R-:W-:Y:S01]  /*2f80*/  LOP3.LUT R9, R9, 0xff, R24, 0x48, !PT ;  /* 0x000000ff09097812 */ /* 0x002fe200078e4818 */
[----:B------:R-:W-:-:S04]  /*2f90*/  IMAD R14, R14, 0x100, R5 ;  /* 0x000001000e0e7824 */ /* 0x000fc800078e0205 */
[----:B------:R-:W-:Y:S02]  /*2fa0*/  IMAD R0, R9, 0x100, R0 ;  /* 0x0000010009007824 */ /* 0x000fe400078e0200 */
[----:B------:R-:W1:Y:S01]  /*2fb0*/  LDC.U8 R10, c[0x3][R10] ;  /* 0x00c000000a0a7b82 */ /* 0x000e620000000000 */
[----:B--2---:R-:W-:-:S05]  /*2fc0*/  LOP3.LUT R13, R13, 0xff, R16, 0x48, !PT ;  /* 0x000000ff0d0d7812 */ /* 0x004fca00078e4810 */
[----:B------:R-:W-:Y:S02]  /*2fd0*/  IMAD R4, R13, 0x100, R4 ;  /* 0x000001000d047824 */ /* 0x000fe400078e0204 */
[----:B------:R-:W2:Y:S01]  /*2fe0*/  LDC.U8 R7, c[0x3][R7] ;  /* 0x00c0000007077b82 */ /* 0x000ea20000000000 */
[----:B---3--:R-:W-:-:S05]  /*2ff0*/  LOP3.LUT R12, R12, 0xff, R27, 0x48, !PT ;  /* 0x000000ff0c0c7812 */ /* 0x008fca00078e481b */
[----:B------:R-:W-:Y:S02]  /*3000*/  IMAD R12, R12, 0x100, R31 ;  /* 0x000001000c0c7824 */ /* 0x000fe400078e021f */
[----:B------:R-:W3:Y:S01]  /*3010*/  LDC.U8 R6, c[0x3][R18] ;  /* 0x00c0000012067b82 */ /* 0x000ee20000000000 */
[----:B0-----:R-:W-:-:S07]  /*3020*/  LOP3.LUT R8, R8, R20, R25, 0x96, !PT ;  /* 0x0000001408087212 */ /* 0x001fce00078e9619 */
[----:B------:R-:W0:Y:S01]  /*3030*/  LDC.64 R2, c[0x0][0x390] ;  /* 0x0000e400ff027b82 */ /* 0x000e220000000a00 */
[----:B-1----:R-:W-:-:S04]  /*3040*/  LOP3.LUT R10, R10, R23, R25, 0x96, !PT ;  /* 0x000000170a0a7212 */ /* 0x002fc800078e9619 */
[----:B------:R-:W-:Y:S02]  /*3050*/  LOP3.LUT R5, R10, 0xff, RZ, 0xc0, !PT ;  /* 0x000000ff0a057812 */ /* 0x000fe400078ec0ff */
[----:B--2---:R-:W-:Y:S02]  /*3060*/  LOP3.LUT R22, R7, 0xffff, R22, 0x48, !PT ;  /* 0x0000ffff07167812 */ /* 0x004fe400078e4816 */
[----:B------:R-:W-:Y:S01]  /*3070*/  LOP3.LUT R7, R8, 0xff, RZ, 0xc0, !PT ;  /* 0x000000ff08077812 */ /* 0x000fe200078ec0ff */
[----:B------:R-:W-:Y:S01]  /*3080*/  IMAD.IADD R5, R12, 0x1, R5 ;  /* 0x000000010c057824 */ /* 0x000fe200078e0205 */
[----:B------:R-:W-:-:S03]  /*3090*/  LOP3.LUT R9, R22, 0xff, RZ, 0xc0, !PT ;  /* 0x000000ff16097812 */ /* 0x000fc600078ec0ff */
[----:B------:R-:W-:Y:S01]  /*30a0*/  IMAD.IADD R7, R0, 0x1, R7 ;  /* 0x0000000100077824 */ /* 0x000fe200078e0207 */
[----:B---3--:R-:W-:Y:S01]  /*30b0*/  LOP3.LUT R6, R6, 0xffff, R29, 0x48, !PT ;  /* 0x0000ffff06067812 */ /* 0x008fe200078e481d */
[----:B------:R-:W-:-:S03]  /*30c0*/  IMAD.IADD R9, R4, 0x1, R9 ;  /* 0x0000000104097824 */ /* 0x000fc600078e0209 */
[----:B------:R-:W-:Y:S01]  /*30d0*/  LOP3.LUT R11, R6, 0xff, RZ, 0xc0, !PT ;  /* 0x000000ff060b7812 */ /* 0x000fe200078ec0ff */
[----:B0-----:R-:W-:Y:S04]  /*30e0*/  STG.E desc[UR6][R2.64], R5 ;  /* 0x0000000502007986 */ /* 0x001fe8000c101906 */
[----:B------:R-:W-:Y:S01]  /*30f0*/  IMAD.IADD R11, R14, 0x1, R11 ;  /* 0x000000010e0b7824 */ /* 0x000fe200078e020b */
[----:B------:R-:W-:Y:S04]  /*3100*/  STG.E desc[UR6][R2.64+0x4], R7 ;  /* 0x0000040702007986 */ /* 0x000fe8000c101906 */
[----:B------:R-:W-:Y:S04]  /*3110*/  STG.E desc[UR6][R2.64+0x8], R9 ;  /* 0x0000080902007986 */ /* 0x000fe8000c101906 */
[----:B------:R-:W-:Y:S01]  /*3120*/  STG.E desc[UR6][R2.64+0xc], R11 ;  /* 0x00000c0b02007986 */ /* 0x000fe2000c101906 */
[----:B------:R-:W-:Y:S05]  /*3130*/  EXIT ;  /* 0x000000000000794d */ /* 0x000fea0003800000 */
.L_x_1:
[----:B------:R-:W-:-:S00]  /*3140*/  BRA `(.L_x_1) ;  /* 0xfffffffc00fc7947 */ /* 0x000fc0000383ffff */
[----:B------:R-:W-:-:S00]  /*3150*/  NOP ;  /* 0x0000000000007918 */ /* 0x000fc00000000000 */
        /* <DEDUP_REMOVED lines=10> */
.L_x_2:


//--------------------- .nv.shared.reserved.0     --------------------------
	.section	.nv.shared.reserved.0,"aw",@nobits
	.weak		__nv_reservedSMEM_offset_0_alias
	.size		__nv_reservedSMEM_offset_0_alias, 0, 64
	.other		__nv_reservedSMEM_offset_0_alias,@"STO_CUDA_RESERVED_SHARED STV_DEFAULT"
__nv_reservedSMEM_offset_0_alias:
	.zero		0
	.zero		64


//--------------------- .nv.constant0._Z18aes_encrypt_kernelPKjS0_Pj --------------------------
	.section	.nv.constant0._Z18aes_encrypt_kernelPKjS0_Pj,"a",@progbits
	.sectionflags	@""
	.align	4
.nv.constant0._Z18aes_encrypt_kernelPKjS0_Pj:
	.zero		920


//--------------------- SYMBOLS --------------------------

	.type		.nv.reservedSmem.offset0,@object
	.size		.nv.reservedSmem.offset0,0x4
